//
// Generated by NVIDIA NVVM Compiler
//
// Compiler Build ID: CL-36424714
// Cuda compilation tools, release 13.0, V13.0.88
// Based on NVVM 20.0.0
//

.version 9.0
.target sm_100
.address_size 64

	// .globl	_ZN5ryupy11powerKernelEPKfS1_Pfi

.visible .entry _ZN5ryupy11powerKernelEPKfS1_Pfi(
	.param .u64 .ptr .align 1 _ZN5ryupy11powerKernelEPKfS1_Pfi_param_0,
	.param .u64 .ptr .align 1 _ZN5ryupy11powerKernelEPKfS1_Pfi_param_1,
	.param .u64 .ptr .align 1 _ZN5ryupy11powerKernelEPKfS1_Pfi_param_2,
	.param .u32 _ZN5ryupy11powerKernelEPKfS1_Pfi_param_3
)
{
	.reg .pred 	%p<23>;
	.reg .b32 	%r<20>;
	.reg .b32 	%f<78>;
	.reg .b64 	%rd<12>;

	ld.param.u64 	%rd1, [_ZN5ryupy11powerKernelEPKfS1_Pfi_param_0];
	ld.param.u64 	%rd2, [_ZN5ryupy11powerKernelEPKfS1_Pfi_param_1];
	ld.param.u64 	%rd3, [_ZN5ryupy11powerKernelEPKfS1_Pfi_param_2];
	ld.param.u32 	%r2, [_ZN5ryupy11powerKernelEPKfS1_Pfi_param_3];
	mov.u32 	%r3, %tid.x;
	mov.u32 	%r4, %ctaid.x;
	mov.u32 	%r5, %ntid.x;
	mad.lo.s32 	%r1, %r4, %r5, %r3;
	setp.ge.s32 	%p1, %r1, %r2;
	mov.f32 	%f77, 0f3F800000;
	@%p1 bra 	$L__BB0_10;
	cvta.to.global.u64 	%rd4, %rd1;
	cvta.to.global.u64 	%rd5, %rd2;
	mul.wide.s32 	%rd6, %r1, 4;
	add.s64 	%rd7, %rd4, %rd6;
	ld.global.f32 	%f1, [%rd7];
	add.s64 	%rd8, %rd5, %rd6;
	ld.global.f32 	%f12, [%rd8];
	mul.f32 	%f13, %f12, 0f3F000000;
	cvt.rzi.f32.f32 	%f14, %f13;
	add.f32 	%f15, %f14, %f14;
	sub.f32 	%f16, %f12, %f15;
	abs.f32 	%f3, %f16;
	abs.f32 	%f4, %f1;
	setp.lt.f32 	%p2, %f4, 0f00800000;
	mul.f32 	%f17, %f4, 0f4B800000;
	selp.f32 	%f18, %f17, %f4, %p2;
	selp.f32 	%f19, 0fC1C00000, 0f00000000, %p2;
	mov.b32 	%r6, %f18;
	add.s32 	%r7, %r6, -1060439283;
	and.b32  	%r8, %r7, -8388608;
	sub.s32 	%r9, %r6, %r8;
	mov.b32 	%f20, %r9;
	cvt.rn.f32.s32 	%f21, %r8;
	fma.rn.f32 	%f22, %f21, 0f34000000, %f19;
	add.f32 	%f23, %f20, 0fBF800000;
	add.f32 	%f24, %f20, 0f3F800000;
	rcp.approx.ftz.f32 	%f25, %f24;
	add.f32 	%f26, %f23, %f23;
	mul.f32 	%f27, %f26, %f25;
	mul.f32 	%f28, %f27, %f27;
	sub.f32 	%f29, %f23, %f27;
	add.f32 	%f30, %f29, %f29;
	neg.f32 	%f31, %f27;
	fma.rn.f32 	%f32, %f31, %f23, %f30;
	mul.rn.f32 	%f33, %f25, %f32;
	fma.rn.f32 	%f34, %f28, 0f3A2C32E4, 0f3B52E7DB;
	fma.rn.f32 	%f35, %f34, %f28, 0f3C93BB73;
	fma.rn.f32 	%f36, %f35, %f28, 0f3DF6384F;
	mul.rn.f32 	%f37, %f36, %f28;
	fma.rn.f32 	%f38, %f27, 0f3FB8AA3B, %f22;
	sub.f32 	%f39, %f22, %f38;
	fma.rn.f32 	%f40, %f27, 0f3FB8AA3B, %f39;
	fma.rn.f32 	%f41, %f33, 0f3FB8AA3B, %f40;
	fma.rn.f32 	%f42, %f27, 0f32A55E34, %f41;
	mul.f32 	%f43, %f37, 0f40400000;
	fma.rn.f32 	%f44, %f43, %f33, %f42;
	fma.rn.f32 	%f45, %f37, %f27, %f44;
	add.rn.f32 	%f46, %f38, %f45;
	neg.f32 	%f47, %f38;
	add.rn.f32 	%f48, %f46, %f47;
	neg.f32 	%f49, %f48;
	add.rn.f32 	%f50, %f45, %f49;
	mul.rn.f32 	%f51, %f46, %f12;
	neg.f32 	%f52, %f51;
	fma.rn.f32 	%f53, %f46, %f12, %f52;
	fma.rn.f32 	%f54, %f50, %f12, %f53;
	cvt.rni.f32.f32 	%f55, %f51;
	sub.f32 	%f56, %f51, %f55;
	add.f32 	%f57, %f56, %f54;
	fma.rn.f32 	%f58, %f57, 0f391FCB8E, 0f3AAF85ED;
	fma.rn.f32 	%f59, %f58, %f57, 0f3C1D9856;
	fma.rn.f32 	%f60, %f59, %f57, 0f3D6357BB;
	fma.rn.f32 	%f61, %f60, %f57, 0f3E75FDEC;
	fma.rn.f32 	%f62, %f61, %f57, 0f3F317218;
	fma.rn.f32 	%f63, %f62, %f57, 0f3F800000;
	cvt.rzi.s32.f32 	%r10, %f55;
	setp.gt.f32 	%p3, %f55, 0f00000000;
	selp.b32 	%r11, 0, -2097152000, %p3;
	add.s32 	%r12, %r11, 2130706432;
	mov.b32 	%f64, %r12;
	mul.f32 	%f65, %f63, %f64;
	shl.b32 	%r13, %r10, 23;
	sub.s32 	%r14, %r13, %r11;
	mov.b32 	%f66, %r14;
	mul.f32 	%f67, %f65, %f66;
	abs.f32 	%f68, %f51;
	setp.gt.f32 	%p4, %f68, 0f43180000;
	setp.lt.f32 	%p5, %f51, 0f00000000;
	selp.f32 	%f69, 0f00000000, 0f7F800000, %p5;
	selp.f32 	%f5, %f69, %f67, %p4;
	setp.eq.f32 	%p6, %f1, 0f3F800000;
	setp.eq.f32 	%p7, %f12, 0f00000000;
	or.pred  	%p8, %p6, %p7;
	@%p8 bra 	$L__BB0_9;
	setp.num.f32 	%p9, %f4, %f4;
	abs.f32 	%f70, %f12;
	setp.num.f32 	%p10, %f70, %f70;
	and.pred  	%p11, %p9, %p10;
	@%p11 bra 	$L__BB0_4;
	add.rn.f32 	%f77, %f1, %f12;
	bra.uni 	$L__BB0_9;
$L__BB0_4:
	setp.neu.f32 	%p12, %f1, 0f00000000;
	setp.neu.f32 	%p13, %f4, 0f7F800000;
	and.pred  	%p14, %p12, %p13;
	@%p14 bra 	$L__BB0_6;
	setp.neu.f32 	%p21, %f3, 0f3F800000;
	add.f32 	%f75, %f1, %f1;
	mov.b32 	%r15, %f75;
	setp.lt.f32 	%p22, %f12, 0f00000000;
	xor.b32  	%r16, %r15, 2139095040;
	selp.b32 	%r17, %r16, %r15, %p22;
	and.b32  	%r18, %r17, 2147483647;
	selp.b32 	%r19, %r18, %r17, %p21;
	mov.b32 	%f77, %r19;
	bra.uni 	$L__BB0_9;
$L__BB0_6:
	setp.eq.f32 	%p15, %f1, 0fBF800000;
	setp.eq.f32 	%p16, %f70, 0f7F800000;
	and.pred  	%p17, %p15, %p16;
	@%p17 bra 	$L__BB0_9;
	setp.geu.f32 	%p18, %f1, 0f00000000;
	mov.f32 	%f77, %f5;
	@%p18 bra 	$L__BB0_9;
	setp.neu.f32 	%p19, %f3, 0f3F800000;
	neg.f32 	%f72, %f5;
	selp.f32 	%f73, %f5, %f72, %p19;
	cvt.rmi.f32.f32 	%f74, %f12;
	setp.neu.f32 	%p20, %f12, %f74;
	selp.f32 	%f77, 0f7FFFFFFF, %f73, %p20;
$L__BB0_9:
	cvta.to.global.u64 	%rd9, %rd3;
	add.s64 	%rd11, %rd9, %rd6;
	st.global.f32 	[%rd11], %f77;
$L__BB0_10:
	ret;

}
	// .globl	_ZN5ryupy17permuteDimsKernelEPKfPfPiS3_S3_ii
.visible .entry _ZN5ryupy17permuteDimsKernelEPKfPfPiS3_S3_ii(
	.param .u64 .ptr .align 1 _ZN5ryupy17permuteDimsKernelEPKfPfPiS3_S3_ii_param_0,
	.param .u64 .ptr .align 1 _ZN5ryupy17permuteDimsKernelEPKfPfPiS3_S3_ii_param_1,
	.param .u64 .ptr .align 1 _ZN5ryupy17permuteDimsKernelEPKfPfPiS3_S3_ii_param_2,
	.param .u64 .ptr .align 1 _ZN5ryupy17permuteDimsKernelEPKfPfPiS3_S3_ii_param_3,
	.param .u64 .ptr .align 1 _ZN5ryupy17permuteDimsKernelEPKfPfPiS3_S3_ii_param_4,
	.param .u32 _ZN5ryupy17permuteDimsKernelEPKfPfPiS3_S3_ii_param_5,
	.param .u32 _ZN5ryupy17permuteDimsKernelEPKfPfPiS3_S3_ii_param_6
)
{
	.local .align 16 .b8 	__local_depot1[256];
	.reg .b64 	%SP;
	.reg .b64 	%SPL;
	.reg .pred 	%p<27>;
	.reg .b32 	%r<386>;
	.reg .b32 	%f<2>;
	.reg .b64 	%rd<236>;

	mov.u64 	%SPL, __local_depot1;
	ld.param.u64 	%rd20, [_ZN5ryupy17permuteDimsKernelEPKfPfPiS3_S3_ii_param_0];
	ld.param.u64 	%rd21, [_ZN5ryupy17permuteDimsKernelEPKfPfPiS3_S3_ii_param_1];
	ld.param.u64 	%rd22, [_ZN5ryupy17permuteDimsKernelEPKfPfPiS3_S3_ii_param_2];
	ld.param.u64 	%rd23, [_ZN5ryupy17permuteDimsKernelEPKfPfPiS3_S3_ii_param_3];
	ld.param.u64 	%rd24, [_ZN5ryupy17permuteDimsKernelEPKfPfPiS3_S3_ii_param_4];
	ld.param.u32 	%r77, [_ZN5ryupy17permuteDimsKernelEPKfPfPiS3_S3_ii_param_5];
	ld.param.u32 	%r78, [_ZN5ryupy17permuteDimsKernelEPKfPfPiS3_S3_ii_param_6];
	cvta.to.global.u64 	%rd1, %rd23;
	cvta.to.global.u64 	%rd2, %rd24;
	cvta.to.global.u64 	%rd3, %rd22;
	add.u64 	%rd4, %SPL, 0;
	add.u64 	%rd5, %SPL, 128;
	mov.u32 	%r79, %ctaid.x;
	mov.u32 	%r80, %ntid.x;
	mov.u32 	%r81, %tid.x;
	mad.lo.s32 	%r1, %r79, %r80, %r81;
	setp.ge.s32 	%p1, %r1, %r78;
	@%p1 bra 	$L__BB1_41;
	setp.lt.s32 	%p2, %r77, 1;
	mov.b64 	%rd235, 0;
	@%p2 bra 	$L__BB1_40;
	and.b32  	%r2, %r77, 7;
	setp.lt.u32 	%p3, %r77, 8;
	mov.u32 	%r353, %r77;
	mov.u32 	%r354, %r1;
	@%p3 bra 	$L__BB1_6;
	add.s32 	%r358, %r77, -4;
	and.b32  	%r82, %r77, 2147483640;
	neg.s32 	%r357, %r82;
	mov.u32 	%r354, %r1;
$L__BB1_4:
	.pragma "nounroll";
	add.s32 	%r83, %r358, 3;
	mul.wide.u32 	%rd28, %r83, 4;
	add.s64 	%rd29, %rd1, %rd28;
	ld.global.u32 	%r84, [%rd29];
	div.s32 	%r85, %r354, %r84;
	mul.lo.s32 	%r86, %r85, %r84;
	sub.s32 	%r87, %r354, %r86;
	add.s64 	%rd30, %rd4, %rd28;
	st.local.u32 	[%rd30], %r87;
	add.s32 	%r88, %r358, 2;
	mul.wide.u32 	%rd31, %r88, 4;
	add.s64 	%rd32, %rd1, %rd31;
	ld.global.u32 	%r89, [%rd32];
	div.s32 	%r90, %r85, %r89;
	mul.lo.s32 	%r91, %r90, %r89;
	sub.s32 	%r92, %r85, %r91;
	add.s64 	%rd33, %rd4, %rd31;
	st.local.u32 	[%rd33], %r92;
	add.s32 	%r93, %r358, 1;
	mul.wide.u32 	%rd34, %r93, 4;
	add.s64 	%rd35, %rd1, %rd34;
	ld.global.u32 	%r94, [%rd35];
	div.s32 	%r95, %r90, %r94;
	mul.lo.s32 	%r96, %r95, %r94;
	sub.s32 	%r97, %r90, %r96;
	add.s64 	%rd36, %rd4, %rd34;
	st.local.u32 	[%rd36], %r97;
	add.s32 	%r98, %r358, -4;
	mul.wide.u32 	%rd37, %r358, 4;
	add.s64 	%rd38, %rd1, %rd37;
	ld.global.u32 	%r99, [%rd38];
	div.s32 	%r100, %r95, %r99;
	mul.lo.s32 	%r101, %r100, %r99;
	sub.s32 	%r102, %r95, %r101;
	add.s64 	%rd39, %rd4, %rd37;
	st.local.u32 	[%rd39], %r102;
	add.s32 	%r103, %r358, -1;
	mul.wide.u32 	%rd40, %r103, 4;
	add.s64 	%rd41, %rd1, %rd40;
	ld.global.u32 	%r104, [%rd41];
	div.s32 	%r105, %r100, %r104;
	mul.lo.s32 	%r106, %r105, %r104;
	sub.s32 	%r107, %r100, %r106;
	add.s64 	%rd42, %rd4, %rd40;
	st.local.u32 	[%rd42], %r107;
	add.s32 	%r108, %r358, -2;
	mul.wide.u32 	%rd43, %r108, 4;
	add.s64 	%rd44, %rd1, %rd43;
	ld.global.u32 	%r109, [%rd44];
	div.s32 	%r110, %r105, %r109;
	mul.lo.s32 	%r111, %r110, %r109;
	sub.s32 	%r112, %r105, %r111;
	add.s64 	%rd45, %rd4, %rd43;
	st.local.u32 	[%rd45], %r112;
	add.s32 	%r113, %r358, -3;
	mul.wide.u32 	%rd46, %r113, 4;
	add.s64 	%rd47, %rd1, %rd46;
	ld.global.u32 	%r114, [%rd47];
	div.s32 	%r115, %r110, %r114;
	mul.lo.s32 	%r116, %r115, %r114;
	sub.s32 	%r117, %r110, %r116;
	add.s64 	%rd48, %rd4, %rd46;
	st.local.u32 	[%rd48], %r117;
	mul.wide.u32 	%rd49, %r98, 4;
	add.s64 	%rd50, %rd1, %rd49;
	ld.global.u32 	%r118, [%rd50];
	div.s32 	%r354, %r115, %r118;
	mul.lo.s32 	%r119, %r354, %r118;
	sub.s32 	%r120, %r115, %r119;
	add.s64 	%rd51, %rd4, %rd49;
	st.local.u32 	[%rd51], %r120;
	add.s32 	%r358, %r358, -8;
	add.s32 	%r357, %r357, 8;
	setp.eq.s32 	%p4, %r357, 0;
	@%p4 bra 	$L__BB1_5;
	bra.uni 	$L__BB1_4;
$L__BB1_5:
	add.s32 	%r353, %r358, 4;
$L__BB1_6:
	setp.eq.s32 	%p5, %r2, 0;
	@%p5 bra 	$L__BB1_14;
	and.b32  	%r8, %r77, 3;
	setp.lt.u32 	%p6, %r2, 4;
	@%p6 bra 	$L__BB1_9;
	add.s32 	%r121, %r353, -1;
	mul.wide.u32 	%rd52, %r121, 4;
	add.s64 	%rd53, %rd1, %rd52;
	ld.global.u32 	%r122, [%rd53];
	div.s32 	%r123, %r354, %r122;
	mul.lo.s32 	%r124, %r123, %r122;
	sub.s32 	%r125, %r354, %r124;
	add.s64 	%rd54, %rd4, %rd52;
	st.local.u32 	[%rd54], %r125;
	add.s32 	%r126, %r353, -2;
	mul.wide.u32 	%rd55, %r126, 4;
	add.s64 	%rd56, %rd1, %rd55;
	ld.global.u32 	%r127, [%rd56];
	div.s32 	%r128, %r123, %r127;
	mul.lo.s32 	%r129, %r128, %r127;
	sub.s32 	%r130, %r123, %r129;
	add.s64 	%rd57, %rd4, %rd55;
	st.local.u32 	[%rd57], %r130;
	add.s32 	%r131, %r353, -3;
	mul.wide.u32 	%rd58, %r131, 4;
	add.s64 	%rd59, %rd1, %rd58;
	ld.global.u32 	%r132, [%rd59];
	div.s32 	%r133, %r128, %r132;
	mul.lo.s32 	%r134, %r133, %r132;
	sub.s32 	%r135, %r128, %r134;
	add.s64 	%rd60, %rd4, %rd58;
	st.local.u32 	[%rd60], %r135;
	add.s32 	%r353, %r353, -4;
	mul.wide.u32 	%rd61, %r353, 4;
	add.s64 	%rd62, %rd1, %rd61;
	ld.global.u32 	%r136, [%rd62];
	div.s32 	%r354, %r133, %r136;
	mul.lo.s32 	%r137, %r354, %r136;
	sub.s32 	%r138, %r133, %r137;
	add.s64 	%rd63, %rd4, %rd61;
	st.local.u32 	[%rd63], %r138;
$L__BB1_9:
	setp.eq.s32 	%p7, %r8, 0;
	@%p7 bra 	$L__BB1_14;
	setp.eq.s32 	%p8, %r8, 1;
	@%p8 bra 	$L__BB1_12;
	add.s32 	%r139, %r353, -1;
	mul.wide.u32 	%rd64, %r139, 4;
	add.s64 	%rd65, %rd1, %rd64;
	ld.global.u32 	%r140, [%rd65];
	div.s32 	%r141, %r354, %r140;
	mul.lo.s32 	%r142, %r141, %r140;
	sub.s32 	%r143, %r354, %r142;
	add.s64 	%rd66, %rd4, %rd64;
	st.local.u32 	[%rd66], %r143;
	add.s32 	%r353, %r353, -2;
	mul.wide.u32 	%rd67, %r353, 4;
	add.s64 	%rd68, %rd1, %rd67;
	ld.global.u32 	%r144, [%rd68];
	div.s32 	%r354, %r141, %r144;
	mul.lo.s32 	%r145, %r354, %r144;
	sub.s32 	%r146, %r141, %r145;
	add.s64 	%rd69, %rd4, %rd67;
	st.local.u32 	[%rd69], %r146;
$L__BB1_12:
	and.b32  	%r147, %r77, 1;
	setp.eq.b32 	%p9, %r147, 1;
	not.pred 	%p10, %p9;
	@%p10 bra 	$L__BB1_14;
	add.s32 	%r148, %r353, -1;
	mul.wide.u32 	%rd70, %r148, 4;
	add.s64 	%rd71, %rd1, %rd70;
	ld.global.u32 	%r149, [%rd71];
	rem.s32 	%r150, %r354, %r149;
	add.s64 	%rd72, %rd4, %rd70;
	st.local.u32 	[%rd72], %r150;
$L__BB1_14:
	and.b32  	%r17, %r77, 15;
	setp.lt.u32 	%p11, %r77, 16;
	mov.b32 	%r360, 0;
	@%p11 bra 	$L__BB1_17;
	and.b32  	%r360, %r77, 2147483632;
	neg.s32 	%r364, %r360;
	add.s64 	%rd234, %rd4, 32;
	add.s64 	%rd233, %rd2, 32;
$L__BB1_16:
	.pragma "nounroll";
	ld.local.v4.u32 	{%r152, %r153, %r154, %r155}, [%rd234+-32];
	ld.global.u32 	%r156, [%rd233+-32];
	mul.wide.s32 	%rd73, %r156, 4;
	add.s64 	%rd74, %rd5, %rd73;
	st.local.u32 	[%rd74], %r152;
	ld.global.u32 	%r157, [%rd233+-28];
	mul.wide.s32 	%rd75, %r157, 4;
	add.s64 	%rd76, %rd5, %rd75;
	st.local.u32 	[%rd76], %r153;
	ld.global.u32 	%r158, [%rd233+-24];
	mul.wide.s32 	%rd77, %r158, 4;
	add.s64 	%rd78, %rd5, %rd77;
	st.local.u32 	[%rd78], %r154;
	ld.global.u32 	%r159, [%rd233+-20];
	mul.wide.s32 	%rd79, %r159, 4;
	add.s64 	%rd80, %rd5, %rd79;
	st.local.u32 	[%rd80], %r155;
	ld.local.v4.u32 	{%r160, %r161, %r162, %r163}, [%rd234+-16];
	ld.global.u32 	%r164, [%rd233+-16];
	mul.wide.s32 	%rd81, %r164, 4;
	add.s64 	%rd82, %rd5, %rd81;
	st.local.u32 	[%rd82], %r160;
	ld.global.u32 	%r165, [%rd233+-12];
	mul.wide.s32 	%rd83, %r165, 4;
	add.s64 	%rd84, %rd5, %rd83;
	st.local.u32 	[%rd84], %r161;
	ld.global.u32 	%r166, [%rd233+-8];
	mul.wide.s32 	%rd85, %r166, 4;
	add.s64 	%rd86, %rd5, %rd85;
	st.local.u32 	[%rd86], %r162;
	ld.global.u32 	%r167, [%rd233+-4];
	mul.wide.s32 	%rd87, %r167, 4;
	add.s64 	%rd88, %rd5, %rd87;
	st.local.u32 	[%rd88], %r163;
	ld.local.v4.u32 	{%r168, %r169, %r170, %r171}, [%rd234];
	ld.global.u32 	%r172, [%rd233];
	mul.wide.s32 	%rd89, %r172, 4;
	add.s64 	%rd90, %rd5, %rd89;
	st.local.u32 	[%rd90], %r168;
	ld.global.u32 	%r173, [%rd233+4];
	mul.wide.s32 	%rd91, %r173, 4;
	add.s64 	%rd92, %rd5, %rd91;
	st.local.u32 	[%rd92], %r169;
	ld.global.u32 	%r174, [%rd233+8];
	mul.wide.s32 	%rd93, %r174, 4;
	add.s64 	%rd94, %rd5, %rd93;
	st.local.u32 	[%rd94], %r170;
	ld.global.u32 	%r175, [%rd233+12];
	mul.wide.s32 	%rd95, %r175, 4;
	add.s64 	%rd96, %rd5, %rd95;
	st.local.u32 	[%rd96], %r171;
	ld.local.v4.u32 	{%r176, %r177, %r178, %r179}, [%rd234+16];
	ld.global.u32 	%r180, [%rd233+16];
	mul.wide.s32 	%rd97, %r180, 4;
	add.s64 	%rd98, %rd5, %rd97;
	st.local.u32 	[%rd98], %r176;
	ld.global.u32 	%r181, [%rd233+20];
	mul.wide.s32 	%rd99, %r181, 4;
	add.s64 	%rd100, %rd5, %rd99;
	st.local.u32 	[%rd100], %r177;
	ld.global.u32 	%r182, [%rd233+24];
	mul.wide.s32 	%rd101, %r182, 4;
	add.s64 	%rd102, %rd5, %rd101;
	st.local.u32 	[%rd102], %r178;
	ld.global.u32 	%r183, [%rd233+28];
	mul.wide.s32 	%rd103, %r183, 4;
	add.s64 	%rd104, %rd5, %rd103;
	st.local.u32 	[%rd104], %r179;
	add.s32 	%r364, %r364, 16;
	add.s64 	%rd234, %rd234, 64;
	add.s64 	%rd233, %rd233, 64;
	setp.eq.s32 	%p12, %r364, 0;
	@%p12 bra 	$L__BB1_17;
	bra.uni 	$L__BB1_16;
$L__BB1_17:
	setp.eq.s32 	%p13, %r17, 0;
	@%p13 bra 	$L__BB1_26;
	setp.lt.u32 	%p14, %r17, 8;
	@%p14 bra 	$L__BB1_20;
	mul.wide.u32 	%rd105, %r360, 4;
	add.s64 	%rd106, %rd4, %rd105;
	ld.local.u32 	%r184, [%rd106];
	add.s64 	%rd107, %rd2, %rd105;
	ld.global.u32 	%r185, [%rd107];
	mul.wide.s32 	%rd108, %r185, 4;
	add.s64 	%rd109, %rd5, %rd108;
	st.local.u32 	[%rd109], %r184;
	ld.local.u32 	%r186, [%rd106+4];
	ld.global.u32 	%r187, [%rd107+4];
	mul.wide.s32 	%rd110, %r187, 4;
	add.s64 	%rd111, %rd5, %rd110;
	st.local.u32 	[%rd111], %r186;
	ld.local.u32 	%r188, [%rd106+8];
	ld.global.u32 	%r189, [%rd107+8];
	mul.wide.s32 	%rd112, %r189, 4;
	add.s64 	%rd113, %rd5, %rd112;
	st.local.u32 	[%rd113], %r188;
	ld.local.u32 	%r190, [%rd106+12];
	ld.global.u32 	%r191, [%rd107+12];
	mul.wide.s32 	%rd114, %r191, 4;
	add.s64 	%rd115, %rd5, %rd114;
	st.local.u32 	[%rd115], %r190;
	ld.local.u32 	%r192, [%rd106+16];
	ld.global.u32 	%r193, [%rd107+16];
	mul.wide.s32 	%rd116, %r193, 4;
	add.s64 	%rd117, %rd5, %rd116;
	st.local.u32 	[%rd117], %r192;
	ld.local.u32 	%r194, [%rd106+20];
	ld.global.u32 	%r195, [%rd107+20];
	mul.wide.s32 	%rd118, %r195, 4;
	add.s64 	%rd119, %rd5, %rd118;
	st.local.u32 	[%rd119], %r194;
	ld.local.u32 	%r196, [%rd106+24];
	ld.global.u32 	%r197, [%rd107+24];
	mul.wide.s32 	%rd120, %r197, 4;
	add.s64 	%rd121, %rd5, %rd120;
	st.local.u32 	[%rd121], %r196;
	ld.local.u32 	%r198, [%rd106+28];
	ld.global.u32 	%r199, [%rd107+28];
	mul.wide.s32 	%rd122, %r199, 4;
	add.s64 	%rd123, %rd5, %rd122;
	st.local.u32 	[%rd123], %r198;
	add.s32 	%r360, %r360, 8;
$L__BB1_20:
	setp.eq.s32 	%p15, %r2, 0;
	@%p15 bra 	$L__BB1_26;
	and.b32  	%r29, %r77, 3;
	setp.lt.u32 	%p16, %r2, 4;
	@%p16 bra 	$L__BB1_23;
	mul.wide.u32 	%rd124, %r360, 4;
	add.s64 	%rd125, %rd4, %rd124;
	ld.local.u32 	%r200, [%rd125];
	add.s64 	%rd126, %rd2, %rd124;
	ld.global.u32 	%r201, [%rd126];
	mul.wide.s32 	%rd127, %r201, 4;
	add.s64 	%rd128, %rd5, %rd127;
	st.local.u32 	[%rd128], %r200;
	ld.local.u32 	%r202, [%rd125+4];
	ld.global.u32 	%r203, [%rd126+4];
	mul.wide.s32 	%rd129, %r203, 4;
	add.s64 	%rd130, %rd5, %rd129;
	st.local.u32 	[%rd130], %r202;
	ld.local.u32 	%r204, [%rd125+8];
	ld.global.u32 	%r205, [%rd126+8];
	mul.wide.s32 	%rd131, %r205, 4;
	add.s64 	%rd132, %rd5, %rd131;
	st.local.u32 	[%rd132], %r204;
	ld.local.u32 	%r206, [%rd125+12];
	ld.global.u32 	%r207, [%rd126+12];
	mul.wide.s32 	%rd133, %r207, 4;
	add.s64 	%rd134, %rd5, %rd133;
	st.local.u32 	[%rd134], %r206;
	add.s32 	%r360, %r360, 4;
$L__BB1_23:
	setp.eq.s32 	%p17, %r29, 0;
	@%p17 bra 	$L__BB1_26;
	mul.wide.u32 	%rd135, %r360, 4;
	add.s64 	%rd232, %rd2, %rd135;
	add.s64 	%rd231, %rd4, %rd135;
	neg.s32 	%r363, %r29;
$L__BB1_25:
	.pragma "nounroll";
	ld.local.u32 	%r208, [%rd231];
	ld.global.u32 	%r209, [%rd232];
	mul.wide.s32 	%rd136, %r209, 4;
	add.s64 	%rd137, %rd5, %rd136;
	st.local.u32 	[%rd137], %r208;
	add.s64 	%rd232, %rd232, 4;
	add.s64 	%rd231, %rd231, 4;
	add.s32 	%r363, %r363, 1;
	setp.ne.s32 	%p18, %r363, 0;
	@%p18 bra 	$L__BB1_25;
$L__BB1_26:
	setp.lt.u32 	%p19, %r77, 16;
	mov.b32 	%r376, 1;
	mov.b32 	%r385, 0;
	mov.u32 	%r374, %r77;
	@%p19 bra 	$L__BB1_30;
	add.s32 	%r366, %r77, -8;
	and.b32  	%r215, %r77, 2147483632;
	neg.s32 	%r365, %r215;
	mov.b32 	%r376, 1;
	mov.b32 	%r385, 0;
$L__BB1_28:
	.pragma "nounroll";
	add.s32 	%r216, %r366, 7;
	mul.wide.u32 	%rd138, %r216, 4;
	add.s64 	%rd139, %rd5, %rd138;
	ld.local.u32 	%r217, [%rd139];
	mad.lo.s32 	%r218, %r217, %r376, %r385;
	add.s64 	%rd140, %rd3, %rd138;
	ld.global.u32 	%r219, [%rd140];
	mul.lo.s32 	%r220, %r219, %r376;
	add.s32 	%r221, %r366, 6;
	mul.wide.u32 	%rd141, %r221, 4;
	add.s64 	%rd142, %rd5, %rd141;
	ld.local.u32 	%r222, [%rd142];
	mad.lo.s32 	%r223, %r222, %r220, %r218;
	add.s64 	%rd143, %rd3, %rd141;
	ld.global.u32 	%r224, [%rd143];
	mul.lo.s32 	%r225, %r224, %r220;
	add.s32 	%r226, %r366, 5;
	mul.wide.u32 	%rd144, %r226, 4;
	add.s64 	%rd145, %rd5, %rd144;
	ld.local.u32 	%r227, [%rd145];
	mad.lo.s32 	%r228, %r227, %r225, %r223;
	add.s64 	%rd146, %rd3, %rd144;
	ld.global.u32 	%r229, [%rd146];
	mul.lo.s32 	%r230, %r229, %r225;
	add.s32 	%r231, %r366, 4;
	mul.wide.u32 	%rd147, %r231, 4;
	add.s64 	%rd148, %rd5, %rd147;
	ld.local.u32 	%r232, [%rd148];
	mad.lo.s32 	%r233, %r232, %r230, %r228;
	add.s64 	%rd149, %rd3, %rd147;
	ld.global.u32 	%r234, [%rd149];
	mul.lo.s32 	%r235, %r234, %r230;
	add.s32 	%r236, %r366, 3;
	mul.wide.u32 	%rd150, %r236, 4;
	add.s64 	%rd151, %rd5, %rd150;
	ld.local.u32 	%r237, [%rd151];
	mad.lo.s32 	%r238, %r237, %r235, %r233;
	add.s64 	%rd152, %rd3, %rd150;
	ld.global.u32 	%r239, [%rd152];
	mul.lo.s32 	%r240, %r239, %r235;
	add.s32 	%r241, %r366, 2;
	mul.wide.u32 	%rd153, %r241, 4;
	add.s64 	%rd154, %rd5, %rd153;
	ld.local.u32 	%r242, [%rd154];
	mad.lo.s32 	%r243, %r242, %r240, %r238;
	add.s64 	%rd155, %rd3, %rd153;
	ld.global.u32 	%r244, [%rd155];
	mul.lo.s32 	%r245, %r244, %r240;
	add.s32 	%r246, %r366, 1;
	mul.wide.u32 	%rd156, %r246, 4;
	add.s64 	%rd157, %rd5, %rd156;
	ld.local.u32 	%r247, [%rd157];
	mad.lo.s32 	%r248, %r247, %r245, %r243;
	add.s64 	%rd158, %rd3, %rd156;
	ld.global.u32 	%r249, [%rd158];
	mul.lo.s32 	%r250, %r249, %r245;
	add.s32 	%r251, %r366, -8;
	mul.wide.u32 	%rd159, %r366, 4;
	add.s64 	%rd160, %rd5, %rd159;
	ld.local.u32 	%r252, [%rd160];
	mad.lo.s32 	%r253, %r252, %r250, %r248;
	add.s64 	%rd161, %rd3, %rd159;
	ld.global.u32 	%r254, [%rd161];
	mul.lo.s32 	%r255, %r254, %r250;
	add.s32 	%r256, %r366, -1;
	mul.wide.u32 	%rd162, %r256, 4;
	add.s64 	%rd163, %rd5, %rd162;
	ld.local.u32 	%r257, [%rd163];
	mad.lo.s32 	%r258, %r257, %r255, %r253;
	add.s64 	%rd164, %rd3, %rd162;
	ld.global.u32 	%r259, [%rd164];
	mul.lo.s32 	%r260, %r259, %r255;
	add.s32 	%r261, %r366, -2;
	mul.wide.u32 	%rd165, %r261, 4;
	add.s64 	%rd166, %rd5, %rd165;
	ld.local.u32 	%r262, [%rd166];
	mad.lo.s32 	%r263, %r262, %r260, %r258;
	add.s64 	%rd167, %rd3, %rd165;
	ld.global.u32 	%r264, [%rd167];
	mul.lo.s32 	%r265, %r264, %r260;
	add.s32 	%r266, %r366, -3;
	mul.wide.u32 	%rd168, %r266, 4;
	add.s64 	%rd169, %rd5, %rd168;
	ld.local.u32 	%r267, [%rd169];
	mad.lo.s32 	%r268, %r267, %r265, %r263;
	add.s64 	%rd170, %rd3, %rd168;
	ld.global.u32 	%r269, [%rd170];
	mul.lo.s32 	%r270, %r269, %r265;
	add.s32 	%r271, %r366, -4;
	mul.wide.u32 	%rd171, %r271, 4;
	add.s64 	%rd172, %rd5, %rd171;
	ld.local.u32 	%r272, [%rd172];
	mad.lo.s32 	%r273, %r272, %r270, %r268;
	add.s64 	%rd173, %rd3, %rd171;
	ld.global.u32 	%r274, [%rd173];
	mul.lo.s32 	%r275, %r274, %r270;
	add.s32 	%r276, %r366, -5;
	mul.wide.u32 	%rd174, %r276, 4;
	add.s64 	%rd175, %rd5, %rd174;
	ld.local.u32 	%r277, [%rd175];
	mad.lo.s32 	%r278, %r277, %r275, %r273;
	add.s64 	%rd176, %rd3, %rd174;
	ld.global.u32 	%r279, [%rd176];
	mul.lo.s32 	%r280, %r279, %r275;
	add.s32 	%r281, %r366, -6;
	mul.wide.u32 	%rd177, %r281, 4;
	add.s64 	%rd178, %rd5, %rd177;
	ld.local.u32 	%r282, [%rd178];
	mad.lo.s32 	%r283, %r282, %r280, %r278;
	add.s64 	%rd179, %rd3, %rd177;
	ld.global.u32 	%r284, [%rd179];
	mul.lo.s32 	%r285, %r284, %r280;
	add.s32 	%r286, %r366, -7;
	mul.wide.u32 	%rd180, %r286, 4;
	add.s64 	%rd181, %rd5, %rd180;
	ld.local.u32 	%r287, [%rd181];
	mad.lo.s32 	%r288, %r287, %r285, %r283;
	add.s64 	%rd182, %rd3, %rd180;
	ld.global.u32 	%r289, [%rd182];
	mul.lo.s32 	%r290, %r289, %r285;
	mul.wide.u32 	%rd183, %r251, 4;
	add.s64 	%rd184, %rd5, %rd183;
	ld.local.u32 	%r291, [%rd184];
	mad.lo.s32 	%r385, %r291, %r290, %r288;
	add.s64 	%rd185, %rd3, %rd183;
	ld.global.u32 	%r292, [%rd185];
	mul.lo.s32 	%r376, %r292, %r290;
	add.s32 	%r366, %r366, -16;
	add.s32 	%r365, %r365, 16;
	setp.ne.s32 	%p20, %r365, 0;
	@%p20 bra 	$L__BB1_28;
	add.s32 	%r374, %r366, 8;
$L__BB1_30:
	setp.eq.s32 	%p21, %r17, 0;
	@%p21 bra 	$L__BB1_39;
	setp.lt.u32 	%p22, %r17, 8;
	@%p22 bra 	$L__BB1_33;
	add.s32 	%r294, %r374, -1;
	mul.wide.u32 	%rd186, %r294, 4;
	add.s64 	%rd187, %rd5, %rd186;
	ld.local.u32 	%r295, [%rd187];
	mad.lo.s32 	%r296, %r295, %r376, %r385;
	add.s64 	%rd188, %rd3, %rd186;
	ld.global.u32 	%r297, [%rd188];
	mul.lo.s32 	%r298, %r297, %r376;
	add.s32 	%r299, %r374, -2;
	mul.wide.u32 	%rd189, %r299, 4;
	add.s64 	%rd190, %rd5, %rd189;
	ld.local.u32 	%r300, [%rd190];
	mad.lo.s32 	%r301, %r300, %r298, %r296;
	add.s64 	%rd191, %rd3, %rd189;
	ld.global.u32 	%r302, [%rd191];
	mul.lo.s32 	%r303, %r302, %r298;
	add.s32 	%r304, %r374, -3;
	mul.wide.u32 	%rd192, %r304, 4;
	add.s64 	%rd193, %rd5, %rd192;
	ld.local.u32 	%r305, [%rd193];
	mad.lo.s32 	%r306, %r305, %r303, %r301;
	add.s64 	%rd194, %rd3, %rd192;
	ld.global.u32 	%r307, [%rd194];
	mul.lo.s32 	%r308, %r307, %r303;
	add.s32 	%r309, %r374, -4;
	mul.wide.u32 	%rd195, %r309, 4;
	add.s64 	%rd196, %rd5, %rd195;
	ld.local.u32 	%r310, [%rd196];
	mad.lo.s32 	%r311, %r310, %r308, %r306;
	add.s64 	%rd197, %rd3, %rd195;
	ld.global.u32 	%r312, [%rd197];
	mul.lo.s32 	%r313, %r312, %r308;
	add.s32 	%r314, %r374, -5;
	mul.wide.u32 	%rd198, %r314, 4;
	add.s64 	%rd199, %rd5, %rd198;
	ld.local.u32 	%r315, [%rd199];
	mad.lo.s32 	%r316, %r315, %r313, %r311;
	add.s64 	%rd200, %rd3, %rd198;
	ld.global.u32 	%r317, [%rd200];
	mul.lo.s32 	%r318, %r317, %r313;
	add.s32 	%r319, %r374, -6;
	mul.wide.u32 	%rd201, %r319, 4;
	add.s64 	%rd202, %rd5, %rd201;
	ld.local.u32 	%r320, [%rd202];
	mad.lo.s32 	%r321, %r320, %r318, %r316;
	add.s64 	%rd203, %rd3, %rd201;
	ld.global.u32 	%r322, [%rd203];
	mul.lo.s32 	%r323, %r322, %r318;
	add.s32 	%r324, %r374, -7;
	mul.wide.u32 	%rd204, %r324, 4;
	add.s64 	%rd205, %rd5, %rd204;
	ld.local.u32 	%r325, [%rd205];
	mad.lo.s32 	%r326, %r325, %r323, %r321;
	add.s64 	%rd206, %rd3, %rd204;
	ld.global.u32 	%r327, [%rd206];
	mul.lo.s32 	%r328, %r327, %r323;
	add.s32 	%r374, %r374, -8;
	mul.wide.u32 	%rd207, %r374, 4;
	add.s64 	%rd208, %rd5, %rd207;
	ld.local.u32 	%r329, [%rd208];
	mad.lo.s32 	%r385, %r329, %r328, %r326;
	add.s64 	%rd209, %rd3, %rd207;
	ld.global.u32 	%r330, [%rd209];
	mul.lo.s32 	%r376, %r330, %r328;
$L__BB1_33:
	setp.eq.s32 	%p23, %r2, 0;
	@%p23 bra 	$L__BB1_39;
	and.b32  	%r59, %r77, 3;
	setp.lt.u32 	%p24, %r2, 4;
	@%p24 bra 	$L__BB1_36;
	add.s32 	%r332, %r374, -1;
	mul.wide.u32 	%rd210, %r332, 4;
	add.s64 	%rd211, %rd5, %rd210;
	ld.local.u32 	%r333, [%rd211];
	mad.lo.s32 	%r334, %r333, %r376, %r385;
	add.s64 	%rd212, %rd3, %rd210;
	ld.global.u32 	%r335, [%rd212];
	mul.lo.s32 	%r336, %r335, %r376;
	add.s32 	%r337, %r374, -2;
	mul.wide.u32 	%rd213, %r337, 4;
	add.s64 	%rd214, %rd5, %rd213;
	ld.local.u32 	%r338, [%rd214];
	mad.lo.s32 	%r339, %r338, %r336, %r334;
	add.s64 	%rd215, %rd3, %rd213;
	ld.global.u32 	%r340, [%rd215];
	mul.lo.s32 	%r341, %r340, %r336;
	add.s32 	%r342, %r374, -3;
	mul.wide.u32 	%rd216, %r342, 4;
	add.s64 	%rd217, %rd5, %rd216;
	ld.local.u32 	%r343, [%rd217];
	mad.lo.s32 	%r344, %r343, %r341, %r339;
	add.s64 	%rd218, %rd3, %rd216;
	ld.global.u32 	%r345, [%rd218];
	mul.lo.s32 	%r346, %r345, %r341;
	add.s32 	%r374, %r374, -4;
	mul.wide.u32 	%rd219, %r374, 4;
	add.s64 	%rd220, %rd5, %rd219;
	ld.local.u32 	%r347, [%rd220];
	mad.lo.s32 	%r385, %r347, %r346, %r344;
	add.s64 	%rd221, %rd3, %rd219;
	ld.global.u32 	%r348, [%rd221];
	mul.lo.s32 	%r376, %r348, %r346;
$L__BB1_36:
	setp.eq.s32 	%p25, %r59, 0;
	@%p25 bra 	$L__BB1_39;
	neg.s32 	%r381, %r59;
$L__BB1_38:
	.pragma "nounroll";
	add.s32 	%r374, %r374, -1;
	mul.wide.u32 	%rd222, %r374, 4;
	add.s64 	%rd223, %rd5, %rd222;
	ld.local.u32 	%r349, [%rd223];
	mad.lo.s32 	%r385, %r349, %r376, %r385;
	add.s64 	%rd224, %rd3, %rd222;
	ld.global.u32 	%r350, [%rd224];
	mul.lo.s32 	%r376, %r350, %r376;
	add.s32 	%r381, %r381, 1;
	setp.ne.s32 	%p26, %r381, 0;
	@%p26 bra 	$L__BB1_38;
$L__BB1_39:
	cvt.s64.s32 	%rd235, %r385;
$L__BB1_40:
	cvta.to.global.u64 	%rd225, %rd20;
	shl.b64 	%rd226, %rd235, 2;
	add.s64 	%rd227, %rd225, %rd226;
	ld.global.f32 	%f1, [%rd227];
	cvta.to.global.u64 	%rd228, %rd21;
	mul.wide.s32 	%rd229, %r1, 4;
	add.s64 	%rd230, %rd228, %rd229;
	st.global.f32 	[%rd230], %f1;
$L__BB1_41:
	ret;

}


// ===== COMPILED SASS (sm_100) =====

	.target	sm_100

	.elftype	@"ET_EXEC"


//--------------------- .note.nv.tkinfo           --------------------------
	.section	.note.nv.tkinfo,"",@"SHT_NOTE"
	.sectionflags	@"SHF_NOTE_NV_TKINFO"
	.tkinfo
        /*0018*/ 	.word	0x00000002
        /*0030*/ 	.string	""
        /*0030*/ 	.string	"ptxas"
        /*0030*/ 	.string	"Cuda compilation tools, release 13.0, V13.0.88"
        /*0030*/ 	.string	"Build cuda_13.0.r13.0/compiler.36424714_0"
        /*0030*/ 	.string	"-arch sm_100 -m 64 "



//--------------------- .note.nv.cuinfo           --------------------------
	.section	.note.nv.cuinfo,"",@"SHT_NOTE"
	.sectionflags	@"SHF_NOTE_NV_CUINFO"
        /*0018*/ 	.short	0x0002
        /*001a*/ 	.short	0x0064
        /*001c*/ 	.short	0x0082
	.zero		2


//--------------------- .nv.info                  --------------------------
	.section	.nv.info,"",@"SHT_CUDA_INFO"
	.align	4


	//----- nvinfo : EIATTR_REGCOUNT
	.align		4
        /*0000*/ 	.byte	0x04, 0x2f
        /*0002*/ 	.short	(.L_1 - .L_0)
	.align		4
.L_0:
        /*0004*/ 	.word	index@(_ZN5ryupy11powerKernelEPKfS1_Pfi)
        /*0008*/ 	.word	0x0000000e


	//----- nvinfo : EIATTR_FRAME_SIZE
	.align		4
.L_1:
        /*000c*/ 	.byte	0x04, 0x11
        /*000e*/ 	.short	(.L_3 - .L_2)
	.align		4
.L_2:
        /*0010*/ 	.word	index@(_ZN5ryupy11powerKernelEPKfS1_Pfi)
        /*0014*/ 	.word	0x00000000


	//----- nvinfo : EIATTR_REGCOUNT
	.align		4
.L_3:
        /*0018*/ 	.byte	0x04, 0x2f
        /*001a*/ 	.short	(.L_5 - .L_4)
	.align		4
.L_4:
        /*001c*/ 	.word	index@(_ZN5ryupy17permuteDimsKernelEPKfPfPiS3_S3_ii)
        /*0020*/ 	.word	0x00000020


	//----- nvinfo : EIATTR_FRAME_SIZE
	.align		4
.L_5:
        /*0024*/ 	.byte	0x04, 0x11
        /*0026*/ 	.short	(.L_7 - .L_6)
	.align		4
.L_6:
        /*0028*/ 	.word	index@(_ZN5ryupy17permuteDimsKernelEPKfPfPiS3_S3_ii)
        /*002c*/ 	.word	0x00000100


	//----- nvinfo : EIATTR_MIN_STACK_SIZE
	.align		4
.L_7:
        /*0030*/ 	.byte	0x04, 0x12
        /*0032*/ 	.short	(.L_9 - .L_8)
	.align		4
.L_8:
        /*0034*/ 	.word	index@(_ZN5ryupy17permuteDimsKernelEPKfPfPiS3_S3_ii)
        /*0038*/ 	.word	0x00000100


	//----- nvinfo : EIATTR_MIN_STACK_SIZE
	.align		4
.L_9:
        /*003c*/ 	.byte	0x04, 0x12
        /*003e*/ 	.short	(.L_11 - .L_10)
	.align		4
.L_10:
        /*0040*/ 	.word	index@(_ZN5ryupy11powerKernelEPKfS1_Pfi)
        /*0044*/ 	.word	0x00000000
.L_11:


//--------------------- .nv.compat                --------------------------
	.section	.nv.compat,"",@"SHT_CUDA_COMPAT_INFO"
	.align	4
        /*0000*/ 	.byte	0x02, 0x09, 0x00, 0x00, 0x02, 0x02, 0x01, 0x00, 0x02, 0x05, 0x05, 0x00, 0x03, 0x07, 0x01, 0x01
        /*0010*/ 	.byte	0x02, 0x03, 0x00, 0x00, 0x02, 0x06, 0x01, 0x00, 0x04, 0x0b, 0x08, 0x00, 0x01, 0x00, 0x00, 0x00
        /*0020*/ 	.byte	0x00, 0x00, 0x00, 0x00


//--------------------- .nv.info._ZN5ryupy17permuteDimsKernelEPKfPfPiS3_S3_ii --------------------------
	.section	.nv.info._ZN5ryupy17permuteDimsKernelEPKfPfPiS3_S3_ii,"",@"SHT_CUDA_INFO"
	.sectionflags	@""
	.align	4


	//----- nvinfo : EIATTR_CUDA_API_VERSION
	.align		4
        /*0000*/ 	.byte	0x04, 0x37
        /*0002*/ 	.short	(.L_13 - .L_12)
.L_12:
        /*0004*/ 	.word	0x00000082


	//----- nvinfo : EIATTR_KPARAM_INFO
	.align		4
.L_13:
        /*0008*/ 	.byte	0x04, 0x17
        /*000a*/ 	.short	(.L_15 - .L_14)
.L_14:
        /*000c*/ 	.word	0x00000000
        /*0010*/ 	.short	0x0006
        /*0012*/ 	.short	0x002c
        /*0014*/ 	.byte	0x00, 0xf0, 0x11, 0x00


	//----- nvinfo : EIATTR_KPARAM_INFO
	.align		4
.L_15:
        /*0018*/ 	.byte	0x04, 0x17
        /*001a*/ 	.short	(.L_17 - .L_16)
.L_16:
        /*001c*/ 	.word	0x00000000
        /*0020*/ 	.short	0x0005
        /*0022*/ 	.short	0x0028
        /*0024*/ 	.byte	0x00, 0xf0, 0x11, 0x00


	//----- nvinfo : EIATTR_KPARAM_INFO
	.align		4
.L_17:
        /*0028*/ 	.byte	0x04, 0x17
        /*002a*/ 	.short	(.L_19 - .L_18)
.L_18:
        /*002c*/ 	.word	0x00000000
        /*0030*/ 	.short	0x0004
        /*0032*/ 	.short	0x0020
        /*0034*/ 	.byte	0x00, 0xf5, 0x21, 0x00


	//----- nvinfo : EIATTR_KPARAM_INFO
	.align		4
.L_19:
        /*0038*/ 	.byte	0x04, 0x17
        /*003a*/ 	.short	(.L_21 - .L_20)
.L_20:
        /*003c*/ 	.word	0x00000000
        /*0040*/ 	.short	0x0003
        /*0042*/ 	.short	0x0018
        /*0044*/ 	.byte	0x00, 0xf5, 0x21, 0x00


	//----- nvinfo : EIATTR_KPARAM_INFO
	.align		4
.L_21:
        /*0048*/ 	.byte	0x04, 0x17
        /*004a*/ 	.short	(.L_23 - .L_22)
.L_22:
        /*004c*/ 	.word	0x00000000
        /*0050*/ 	.short	0x0002
        /*0052*/ 	.short	0x0010
        /*0054*/ 	.byte	0x00, 0xf5, 0x21, 0x00


	//----- nvinfo : EIATTR_KPARAM_INFO
	.align		4
.L_23:
        /*0058*/ 	.byte	0x04, 0x17
        /*005a*/ 	.short	(.L_25 - .L_24)
.L_24:
        /*005c*/ 	.word	0x00000000
        /*0060*/ 	.short	0x0001
        /*0062*/ 	.short	0x0008
        /*0064*/ 	.byte	0x00, 0xf5, 0x21, 0x00


	//----- nvinfo : EIATTR_KPARAM_INFO
	.align		4
.L_25:
        /*0068*/ 	.byte	0x04, 0x17
        /*006a*/ 	.short	(.L_27 - .L_26)
.L_26:
        /*006c*/ 	.word	0x00000000
        /*0070*/ 	.short	0x0000
        /*0072*/ 	.short	0x0000
        /*0074*/ 	.byte	0x00, 0xf5, 0x21, 0x00


	//----- nvinfo : EIATTR_SPARSE_MMA_MASK
	.align		4
.L_27:
        /*0078*/ 	.byte	0x03, 0x50
        /*007a*/ 	.short	0x0000


	//----- nvinfo : EIATTR_MAXREG_COUNT
	.align		4
        /*007c*/ 	.byte	0x03, 0x1b
        /*007e*/ 	.short	0x00ff


	//----- nvinfo : EIATTR_MERCURY_ISA_VERSION
	.align		4
        /*0080*/ 	.byte	0x03, 0x5f
        /*0082*/ 	.short	0x0101


	//----- nvinfo : EIATTR_VRC_CTA_INIT_COUNT
	.align		4
        /*0084*/ 	.byte	0x02, 0x4a
	.zero		1
	.zero		1


	//----- nvinfo : EIATTR_EXIT_INSTR_OFFSETS
	.align		4
        /*0088*/ 	.byte	0x04, 0x1c
        /*008a*/ 	.short	(.L_29 - .L_28)


	//   ....[0]....
.L_28:
        /*008c*/ 	.word	0x00000080


	//   ....[1]....
        /*0090*/ 	.word	0x000049e0


	//----- nvinfo : EIATTR_CBANK_PARAM_SIZE
	.align		4
.L_29:
        /*0094*/ 	.byte	0x03, 0x19
        /*0096*/ 	.short	0x0030


	//----- nvinfo : EIATTR_PARAM_CBANK
	.align		4
        /*0098*/ 	.byte	0x04, 0x0a
        /*009a*/ 	.short	(.L_31 - .L_30)
	.align		4
.L_30:
        /*009c*/ 	.word	index@(.nv.constant0._ZN5ryupy17permuteDimsKernelEPKfPfPiS3_S3_ii)
        /*00a0*/ 	.short	0x0380
        /*00a2*/ 	.short	0x0030


	//----- nvinfo : EIATTR_SW_WAR
	.align		4
.L_31:
        /*00a4*/ 	.byte	0x04, 0x36
        /*00a6*/ 	.short	(.L_33 - .L_32)
.L_32:
        /*00a8*/ 	.word	0x00000008
.L_33:


//--------------------- .nv.info._ZN5ryupy11powerKernelEPKfS1_Pfi --------------------------
	.section	.nv.info._ZN5ryupy11powerKernelEPKfS1_Pfi,"",@"SHT_CUDA_INFO"
	.sectionflags	@""
	.align	4


	//----- nvinfo : EIATTR_CUDA_API_VERSION
	.align		4
        /*0000*/ 	.byte	0x04, 0x37
        /*0002*/ 	.short	(.L_35 - .L_34)
.L_34:
        /*0004*/ 	.word	0x00000082


	//----- nvinfo : EIATTR_KPARAM_INFO
	.align		4
.L_35:
        /*0008*/ 	.byte	0x04, 0x17
        /*000a*/ 	.short	(.L_37 - .L_36)
.L_36:
        /*000c*/ 	.word	0x00000000
        /*0010*/ 	.short	0x0003
        /*0012*/ 	.short	0x0018
        /*0014*/ 	.byte	0x00, 0xf0, 0x11, 0x00


	//----- nvinfo : EIATTR_KPARAM_INFO
	.align		4
.L_37:
        /*0018*/ 	.byte	0x04, 0x17
        /*001a*/ 	.short	(.L_39 - .L_38)
.L_38:
        /*001c*/ 	.word	0x00000000
        /*0020*/ 	.short	0x0002
        /*0022*/ 	.short	0x0010
        /*0024*/ 	.byte	0x00, 0xf5, 0x21, 0x00


	//----- nvinfo : EIATTR_KPARAM_INFO
	.align		4
.L_39:
        /*0028*/ 	.byte	0x04, 0x17
        /*002a*/ 	.short	(.L_41 - .L_40)
.L_40:
        /*002c*/ 	.word	0x00000000
        /*0030*/ 	.short	0x0001
        /*0032*/ 	.short	0x0008
        /*0034*/ 	.byte	0x00, 0xf5, 0x21, 0x00


	//----- nvinfo : EIATTR_KPARAM_INFO
	.align		4
.L_41:
        /*0038*/ 	.byte	0x04, 0x17
        /*003a*/ 	.short	(.L_43 - .L_42)
.L_42:
        /*003c*/ 	.word	0x00000000
        /*0040*/ 	.short	0x0000
        /*0042*/ 	.short	0x0000
        /*0044*/ 	.byte	0x00, 0xf5, 0x21, 0x00


	//----- nvinfo : EIATTR_SPARSE_MMA_MASK
	.align		4
.L_43:
        /*0048*/ 	.byte	0x03, 0x50
        /*004a*/ 	.short	0x0000


	//----- nvinfo : EIATTR_MAXREG_COUNT
	.align		4
        /*004c*/ 	.byte	0x03, 0x1b
        /*004e*/ 	.short	0x00ff


	//----- nvinfo : EIATTR_MERCURY_ISA_VERSION
	.align		4
        /*0050*/ 	.byte	0x03, 0x5f
        /*0052*/ 	.short	0x0101


	//----- nvinfo : EIATTR_VRC_CTA_INIT_COUNT
	.align		4
        /*0054*/ 	.byte	0x02, 0x4a
	.zero		1
	.zero		1


	//----- nvinfo : EIATTR_EXIT_INSTR_OFFSETS
	.align		4
        /*0058*/ 	.byte	0x04, 0x1c
        /*005a*/ 	.short	(.L_45 - .L_44)


	//   ....[0]....
.L_44:
        /*005c*/ 	.word	0x00000070


	//   ....[1]....
        /*0060*/ 	.word	0x000006d0


	//----- nvinfo : EIATTR_CRS_STACK_SIZE
	.align		4
.L_45:
        /*0064*/ 	.byte	0x04, 0x1e
        /*0066*/ 	.short	(.L_47 - .L_46)
.L_46:
        /*0068*/ 	.word	0x00000000


	//----- nvinfo : EIATTR_CBANK_PARAM_SIZE
	.align		4
.L_47:
        /*006c*/ 	.byte	0x03, 0x19
        /*006e*/ 	.short	0x001c


	//----- nvinfo : EIATTR_PARAM_CBANK
	.align		4
        /*0070*/ 	.byte	0x04, 0x0a
        /*0072*/ 	.short	(.L_49 - .L_48)
	.align		4
.L_48:
        /*0074*/ 	.word	index@(.nv.constant0._ZN5ryupy11powerKernelEPKfS1_Pfi)
        /*0078*/ 	.short	0x0380
        /*007a*/ 	.short	0x001c


	//----- nvinfo : EIATTR_SW_WAR
	.align		4
.L_49:
        /*007c*/ 	.byte	0x04, 0x36
        /*007e*/ 	.short	(.L_51 - .L_50)
.L_50:
        /*0080*/ 	.word	0x00000008
.L_51:


//--------------------- .nv.callgraph             --------------------------
	.section	.nv.callgraph,"",@"SHT_CUDA_CALLGRAPH"
	.align	4
	.sectionentsize	8
	.align		4
        /*0000*/ 	.word	0x00000000
	.align		4
        /*0004*/ 	.word	0xffffffff
	.align		4
        /*0008*/ 	.word	0x00000000
	.align		4
        /*000c*/ 	.word	0xfffffffe
	.align		4
        /*0010*/ 	.word	0x00000000
	.align		4
        /*0014*/ 	.word	0xfffffffd
	.align		4
        /*0018*/ 	.word	0x00000000
	.align		4
        /*001c*/ 	.word	0xfffffffc


//--------------------- .text._ZN5ryupy17permuteDimsKernelEPKfPfPiS3_S3_ii --------------------------
	.section	.text._ZN5ryupy17permuteDimsKernelEPKfPfPiS3_S3_ii,"ax",@progbits
	.align	128
        .global         _ZN5ryupy17permuteDimsKernelEPKfPfPiS3_S3_ii
        .type           _ZN5ryupy17permuteDimsKernelEPKfPfPiS3_S3_ii,@function
        .size           _ZN5ryupy17permuteDimsKernelEPKfPfPiS3_S3_ii,(.L_x_23 - _ZN5ryupy17permuteDimsKernelEPKfPfPiS3_S3_ii)
        .other          _ZN5ryupy17permuteDimsKernelEPKfPfPiS3_S3_ii,@"STO_CUDA_ENTRY STV_DEFAULT"
_ZN5ryupy17permuteDimsKernelEPKfPfPiS3_S3_ii:
.text._ZN5ryupy17permuteDimsKernelEPKfPfPiS3_S3_ii:
[----:B------:R-:W0:Y:S01]  /*0000*/  LDC R1, c[0x0][0x37c] ;  /* 0x0000df00ff017b82 */ /* 0x000e220000000800 */
[----:B------:R-:W1:Y:S07]  /*0010*/  S2R R3, SR_TID.X ;  /* 0x0000000000037919 */ /* 0x000e6e0000002100 */
[----:B------:R-:W1:Y:S01]  /*0020*/  S2UR UR4, SR_CTAID.X ;  /* 0x00000000000479c3 */ /* 0x000e620000002500 */
[----:B------:R-:W2:Y:S01]  /*0030*/  LDCU UR5, c[0x0][0x3ac] ;  /* 0x00007580ff0577ac */ /* 0x000ea20008000800 */
[----:B0-----:R-:W-:-:S06]  /*0040*/  IADD3 R1, PT, PT, R1, -0x100, RZ ;  /* 0xffffff0001017810 */ /* 0x001fcc0007ffe0ff */
[----:B------:R-:W1:Y:S02]  /*0050*/  LDC R0, c[0x0][0x360] ;  /* 0x0000d800ff007b82 */ /* 0x000e640000000800 */
[----:B-1----:R-:W-:-:S05]  /*0060*/  IMAD R0, R0, UR4, R3 ;  /* 0x0000000400007c24 */ /* 0x002fca000f8e0203 */
[----:B--2---:R-:W-:-:S13]  /*0070*/  ISETP.GE.AND P0, PT, R0, UR5, PT ;  /* 0x0000000500007c0c */ /* 0x004fda000bf06270 */
[----:B------:R-:W-:Y:S05]  /*0080*/  @P0 EXIT ;  /* 0x000000000000094d */ /* 0x000fea0003800000 */
[----:B------:R-:W0:Y:S01]  /*0090*/  LDC R3, c[0x0][0x3a8] ;  /* 0x0000ea00ff037b82 */ /* 0x000e220000000800 */
[----:B------:R-:W1:Y:S01]  /*00a0*/  LDCU.64 UR10, c[0x0][0x358] ;  /* 0x00006b00ff0a77ac */ /* 0x000e620008000a00 */
[----:B------:R-:W-:Y:S02]  /*00b0*/  CS2R R26, SRZ ;  /* 0x00000000001a7805 */ /* 0x000fe4000001ff00 */
[----:B0-----:R-:W-:-:S13]  /*00c0*/  ISETP.GE.AND P0, PT, R3, 0x1, PT ;  /* 0x000000010300780c */ /* 0x001fda0003f06270 */
[----:B-1----:R-:W-:Y:S05]  /*00d0*/  @!P0 BRA `(.L_x_0) ;  /* 0x0000004800248947 */ /* 0x002fea0003800000 */
[----:B------:R-:W0:Y:S01]  /*00e0*/  LDCU UR4, c[0x0][0x3a8] ;  /* 0x00007500ff0477ac */ /* 0x000e220008000800 */
[C---:B------:R-:W-:Y:S01]  /*00f0*/  ISETP.GE.U32.AND P0, PT, R3.reuse, 0x8, PT ;  /* 0x000000080300780c */ /* 0x040fe20003f06070 */
[----:B------:R-:W-:Y:S01]  /*0100*/  IMAD.MOV.U32 R4, RZ, RZ, R0 ;  /* 0x000000ffff047224 */ /* 0x000fe200078e0000 */
[----:B------:R-:W-:Y:S02]  /*0110*/  LOP3.LUT R2, R3, 0x7, RZ, 0xc0, !PT ;  /* 0x0000000703027812 */ /* 0x000fe400078ec0ff */
[----:B0-----:R-:W-:-:S09]  /*0120*/  MOV R11, UR4 ;  /* 0x00000004000b7c02 */ /* 0x001fd20008000f00 */
[----:B------:R-:W-:Y:S05]  /*0130*/  @!P0 BRA `(.L_x_1) ;  /* 0x0000002000208947 */ /* 0x000fea0003800000 */
[----:B------:R-:W0:Y:S01]  /*0140*/  LDC.64 R14, c[0x0][0x398] ;  /* 0x0000e600ff0e7b82 */ /* 0x000e220000000a00 */
[----:B------:R-:W-:-:S05]  /*0150*/  VIADD R6, R3, 0xfffffffc ;  /* 0xfffffffc03067836 */ /* 0x000fca0000000000 */
[----:B------:R-:W-:-:S05]  /*0160*/  IADD3 R19, PT, PT, R6, 0x3, RZ ;  /* 0x0000000306137810 */ /* 0x000fca0007ffe0ff */
[----:B0-----:R-:W-:-:S05]  /*0170*/  IMAD.WIDE.U32 R16, R19, 0x4, R14 ;  /* 0x0000000413107825 */ /* 0x001fca00078e000e */
[----:B------:R-:W2:Y:S01]  /*0180*/  LDG.E R21, desc[UR10][R16.64] ;  /* 0x0000000a10157981 */ /* 0x000ea2000c1e1900 */
[----:B------:R-:W-:-:S04]  /*0190*/  VIADD R10, R6, 0x2 ;  /* 0x00000002060a7836 */ /* 0x000fc80000000000 */
[----:B------:R-:W-:-:S05]  /*01a0*/  IMAD.WIDE.U32 R24, R10, 0x4, R14 ;  /* 0x000000040a187825 */ /* 0x000fca00078e000e */
[----:B------:R-:W3:Y:S01]  /*01b0*/  LDG.E R18, desc[UR10][R24.64] ;  /* 0x0000000a18127981 */ /* 0x000ee2000c1e1900 */
[----:B------:R-:W-:-:S05]  /*01c0*/  IADD3 R4, PT, PT, R6, 0x1, RZ ;  /* 0x0000000106047810 */ /* 0x000fca0007ffe0ff */
[----:B------:R-:W-:-:S06]  /*01d0*/  IMAD.WIDE.U32 R12, R4, 0x4, R14 ;  /* 0x00000004040c7825 */ /* 0x000fcc00078e000e */
[----:B------:R-:W4:Y:S01]  /*01e0*/  LDG.E R12, desc[UR10][R12.64] ;  /* 0x0000000a0c0c7981 */ /* 0x000f22000c1e1900 */
[----:B------:R-:W-:-:S05]  /*01f0*/  IMAD.WIDE.U32 R26, R6, 0x4, R14 ;  /* 0x00000004061a7825 */ /* 0x000fca00078e000e */
[----:B------:R-:W5:Y:S01]  /*0200*/  LDG.E R5, desc[UR10][R26.64] ;  /* 0x0000000a1a057981 */ /* 0x000f62000c1e1900 */
[----:B------:R-:W-:-:S04]  /*0210*/  VIADD R8, R6, 0xffffffff ;  /* 0xffffffff06087836 */ /* 0x000fc80000000000 */
[----:B------:R-:W-:-:S05]  /*0220*/  IMAD.WIDE.U32 R22, R8, 0x4, R14 ;  /* 0x0000000408167825 */ /* 0x000fca00078e000e */
[----:B------:R0:W5:Y:S01]  /*0230*/  LDG.E R7, desc[UR10][R22.64] ;  /* 0x0000000a16077981 */ /* 0x000162000c1e1900 */
[-C--:B--2---:R-:W-:Y:S02]  /*0240*/  IABS R11, R21.reuse ;  /* 0x00000015000b7213 */ /* 0x084fe40000000000 */
[----:B0-----:R-:W-:Y:S02]  /*0250*/  IABS R22, R21 ;  /* 0x0000001500167213 */ /* 0x001fe40000000000 */
[----:B------:R-:W0:Y:S01]  /*0260*/  I2F.RP R20, R11 ;  /* 0x0000000b00147306 */ /* 0x000e220000209400 */
[----:B---3--:R-:W-:-:S07]  /*0270*/  IABS R9, R18 ;  /* 0x0000001200097213 */ /* 0x008fce0000000000 */
[----:B------:R-:W1:Y:S08]  /*0280*/  I2F.RP R13, R9 ;  /* 0x00000009000d7306 */ /* 0x000e700000209400 */
[----:B0-----:R-:W0:Y:S08]  /*0290*/  MUFU.RCP R20, R20 ;  /* 0x0000001400147308 */ /* 0x001e300000001000 */
[----:B-1----:R-:W-:Y:S01]  /*02a0*/  MUFU.RCP R13, R13 ;  /* 0x0000000d000d7308 */ /* 0x002fe20000001000 */
[----:B0-----:R-:W-:-:S02]  /*02b0*/  IADD3 R16, PT, PT, R20, 0xffffffe, RZ ;  /* 0x0ffffffe14107810 */ /* 0x001fc40007ffe0ff */
[----:B------:R-:W-:-:S05]  /*02c0*/  IABS R20, R0 ;  /* 0x0000000000147213 */ /* 0x000fca0000000000 */
[----:B------:R0:W1:Y:S02]  /*02d0*/  F2I.FTZ.U32.TRUNC.NTZ R17, R16 ;  /* 0x0000001000117305 */ /* 0x000064000021f000 */
[----:B0-----:R-:W-:Y:S02]  /*02e0*/  HFMA2 R16, -RZ, RZ, 0, 0 ;  /* 0x00000000ff107431 */ /* 0x001fe400000001ff */
[----:B-1----:R-:W-:-:S04]  /*02f0*/  IMAD.MOV R24, RZ, RZ, -R17 ;  /* 0x000000ffff187224 */ /* 0x002fc800078e0a11 */
[----:B------:R-:W-:-:S04]  /*0300*/  IMAD R23, R24, R11, RZ ;  /* 0x0000000b18177224 */ /* 0x000fc800078e02ff */
[----:B------:R-:W-:-:S04]  /*0310*/  IMAD.HI.U32 R17, R17, R23, R16 ;  /* 0x0000001711117227 */ /* 0x000fc800078e0010 */
[----:B------:R-:W-:Y:S02]  /*0320*/  IMAD.MOV R23, RZ, RZ, -R22 ;  /* 0x000000ffff177224 */ /* 0x000fe400078e0a16 */
[----:B------:R-:W-:Y:S01]  /*0330*/  IMAD.HI.U32 R16, R17, R20, RZ ;  /* 0x0000001411107227 */ /* 0x000fe200078e00ff */
[----:B------:R-:W-:-:S03]  /*0340*/  IADD3 R17, PT, PT, R13, 0xffffffe, RZ ;  /* 0x0ffffffe0d117810 */ /* 0x000fc60007ffe0ff */
[----:B------:R-:W-:-:S03]  /*0350*/  IMAD R20, R16, R23, R20 ;  /* 0x0000001710147224 */ /* 0x000fc600078e0214 */
[----:B------:R-:W0:Y:S02]  /*0360*/  F2I.FTZ.U32.TRUNC.NTZ R17, R17 ;  /* 0x0000001100117305 */ /* 0x000e24000021f000 */
[----:B------:R-:W-:-:S13]  /*0370*/  ISETP.GT.U32.AND P1, PT, R11, R20, PT ;  /* 0x000000140b00720c */ /* 0x000fda0003f24070 */
[----:B------:R-:W-:Y:S01]  /*0380*/  @!P1 IMAD.IADD R20, R20, 0x1, -R11 ;  /* 0x0000000114149824 */ /* 0x000fe200078e0a0b */
[----:B------:R-:W-:Y:S02]  /*0390*/  @!P1 IADD3 R16, PT, PT, R16, 0x1, RZ ;  /* 0x0000000110109810 */ /* 0x000fe40007ffe0ff */
[----:B0-----:R-:W-:Y:S02]  /*03a0*/  IADD3 R13, PT, PT, RZ, -R17, RZ ;  /* 0x80000011ff0d7210 */ /* 0x001fe40007ffe0ff */
[----:B------:R-:W-:Y:S02]  /*03b0*/  ISETP.GE.U32.AND P0, PT, R20, R11, PT ;  /* 0x0000000b1400720c */ /* 0x000fe40003f06070 */
[----:B------:R-:W-:Y:S02]  /*03c0*/  LOP3.LUT R11, R0, R21, RZ, 0x3c, !PT ;  /* 0x00000015000b7212 */ /* 0x000fe400078e3cff */
[----:B------:R-:W-:Y:S02]  /*03d0*/  ISETP.NE.AND P1, PT, R21, RZ, PT ;  /* 0x000000ff1500720c */ /* 0x000fe40003f25270 */
[----:B------:R-:W-:-:S02]  /*03e0*/  ISETP.GE.AND P2, PT, R11, RZ, PT ;  /* 0x000000ff0b00720c */ /* 0x000fc40003f46270 */
[----:B----4-:R-:W-:-:S04]  /*03f0*/  IABS R20, R12 ;  /* 0x0000000c00147213 */ /* 0x010fc80000000000 */
[----:B------:R-:W0:Y:S01]  /*0400*/  I2F.RP R22, R20 ;  /* 0x0000001400167306 */ /* 0x000e220000209400 */
[----:B------:R-:W-:-:S04]  /*0410*/  @P0 VIADD R16, R16, 0x1 ;  /* 0x0000000110100836 */ /* 0x000fc80000000000 */
[----:B------:R-:W-:Y:S01]  /*0420*/  IMAD.MOV.U32 R11, RZ, RZ, R16 ;  /* 0x000000ffff0b7224 */ /* 0x000fe200078e0010 */
[----:B------:R-:W-:-:S03]  /*0430*/  MOV R16, R13 ;  /* 0x0000000d00107202 */ /* 0x000fc60000000f00 */
[----:B------:R-:W-:Y:S01]  /*0440*/  @!P2 IMAD.MOV R11, RZ, RZ, -R11 ;  /* 0x000000ffff0ba224 */ /* 0x000fe200078e0a0b */
[----:B------:R-:W-:Y:S01]  /*0450*/  @!P1 LOP3.LUT R11, RZ, R21, RZ, 0x33, !PT ;  /* 0x00000015ff0b9212 */ /* 0x000fe200078e33ff */
[----:B------:R-:W-:Y:S02]  /*0460*/  IMAD R13, R16, R9, RZ ;  /* 0x00000009100d7224 */ /* 0x000fe400078e02ff */
[----:B------:R-:W-:Y:S01]  /*0470*/  HFMA2 R16, -RZ, RZ, 0, 0 ;  /* 0x00000000ff107431 */ /* 0x000fe200000001ff */
[----:B0-----:R-:W0:Y:S04]  /*0480*/  MUFU.RCP R22, R22 ;  /* 0x0000001600167308 */ /* 0x001e280000001000 */
[----:B------:R-:W-:Y:S01]  /*0490*/  IMAD.HI.U32 R16, R17, R13, R16 ;  /* 0x0000000d11107227 */ /* 0x000fe200078e0010 */
[----:B------:R-:W-:-:S02]  /*04a0*/  IABS R17, R18 ;  /* 0x0000001200117213 */ /* 0x000fc40000000000 */
[----:B------:R-:W-:-:S03]  /*04b0*/  IABS R13, R11 ;  /* 0x0000000b000d7213 */ /* 0x000fc60000000000 */
[----:B------:R-:W-:Y:S02]  /*04c0*/  IMAD.MOV R24, RZ, RZ, -R17 ;  /* 0x000000ffff187224 */ /* 0x000fe400078e0a11 */
[----:B------:R-:W-:Y:S01]  /*04d0*/  IMAD.HI.U32 R16, R16, R13, RZ ;  /* 0x0000000d10107227 */ /* 0x000fe200078e00ff */
[----:B0-----:R-:W-:-:S03]  /*04e0*/  IADD3 R17, PT, PT, R22, 0xffffffe, RZ ;  /* 0x0ffffffe16117810 */ /* 0x001fc60007ffe0ff */
[----:B------:R-:W-:Y:S01]  /*04f0*/  IMAD R24, R16, R24, R13 ;  /* 0x0000001810187224 */ /* 0x000fe200078e020d */
[----:B-----5:R-:W-:Y:S02]  /*0500*/  IABS R13, R5 ;  /* 0x00000005000d7213 */ /* 0x020fe40000000000 */
[----:B------:R-:W0:Y:S02]  /*0510*/  F2I.FTZ.U32.TRUNC.NTZ R17, R17 ;  /* 0x0000001100117305 */ /* 0x000e24000021f000 */
[----:B------:R-:W-:-:S06]  /*0520*/  ISETP.GT.U32.AND P1, PT, R9, R24, PT ;  /* 0x000000180900720c */ /* 0x000fcc0003f24070 */
[----:B------:R-:W1:Y:S07]  /*0530*/  I2F.RP R23, R13 ;  /* 0x0000000d00177306 */ /* 0x000e6e0000209400 */
[----:B------:R-:W-:Y:S01]  /*0540*/  @!P1 IMAD.IADD R24, R24, 0x1, -R9 ;  /* 0x0000000118189824 */ /* 0x000fe200078e0a09 */
[----:B------:R-:W-:Y:S02]  /*0550*/  @!P1 IADD3 R16, PT, PT, R16, 0x1, RZ ;  /* 0x0000000110109810 */ /* 0x000fe40007ffe0ff */
[----:B------:R-:W-:-:S02]  /*0560*/  ISETP.NE.AND P1, PT, R18, RZ, PT ;  /* 0x000000ff1200720c */ /* 0x000fc40003f25270 */
[----:B------:R-:W-:Y:S02]  /*0570*/  ISETP.GE.U32.AND P0, PT, R24, R9, PT ;  /* 0x000000091800720c */ /* 0x000fe40003f06070 */
[----:B------:R-:W-:Y:S02]  /*0580*/  LOP3.LUT R9, R11, R18, RZ, 0x3c, !PT ;  /* 0x000000120b097212 */ /* 0x000fe400078e3cff */
[----:B0-----:R-:W-:Y:S01]  /*0590*/  IADD3 R25, PT, PT, RZ, -R17, RZ ;  /* 0x80000011ff197210 */ /* 0x001fe20007ffe0ff */
[----:B-1----:R-:W0:Y:S01]  /*05a0*/  MUFU.RCP R22, R23 ;  /* 0x0000001700167308 */ /* 0x002e220000001000 */
[----:B------:R-:W-:-:S03]  /*05b0*/  ISETP.GE.AND P2, PT, R9, RZ, PT ;  /* 0x000000ff0900720c */ /* 0x000fc60003f46270 */
[----:B------:R-:W-:-:S04]  /*05c0*/  IMAD R25, R25, R20, RZ ;  /* 0x0000001419197224 */ /* 0x000fc800078e02ff */
[----:B------:R-:W-:-:S04]  /*05d0*/  @P0 VIADD R16, R16, 0x1 ;  /* 0x0000000110100836 */ /* 0x000fc80000000000 */
[----:B------:R-:W-:Y:S02]  /*05e0*/  IMAD.MOV.U32 R9, RZ, RZ, R16 ;  /* 0x000000ffff097224 */ /* 0x000fe400078e0010 */
[----:B------:R-:W-:-:S03]  /*05f0*/  IMAD.MOV.U32 R16, RZ, RZ, RZ ;  /* 0x000000ffff107224 */ /* 0x000fc600078e00ff */
[----:B------:R-:W-:Y:S01]  /*0600*/  @!P2 IADD3 R9, PT, PT, -R9, RZ, RZ ;  /* 0x000000ff0909a210 */ /* 0x000fe20007ffe1ff */
[----:B------:R-:W-:Y:S01]  /*0610*/  IMAD.HI.U32 R16, R17, R25, R16 ;  /* 0x0000001911107227 */ /* 0x000fe200078e0010 */
[----:B------:R-:W-:Y:S02]  /*0620*/  @!P1 LOP3.LUT R9, RZ, R18, RZ, 0x33, !PT ;  /* 0x00000012ff099212 */ /* 0x000fe400078e33ff */
[----:B------:R-:W-:Y:S01]  /*0630*/  IABS R17, R12 ;  /* 0x0000000c00117213 */ /* 0x000fe20000000000 */
[----:B0-----:R-:W-:Y:S01]  /*0640*/  VIADD R22, R22, 0xffffffe ;  /* 0x0ffffffe16167836 */ /* 0x001fe20000000000 */
[----:B------:R-:W-:Y:S02]  /*0650*/  IABS R25, R9 ;  /* 0x0000000900197213 */ /* 0x000fe40000000000 */
[----:B------:R-:W-:Y:S02]  /*0660*/  IADD3 R24, PT, PT, RZ, -R17, RZ ;  /* 0x80000011ff187210 */ /* 0x000fe40007ffe0ff */
[----:B------:R0:W1:Y:S01]  /*0670*/  F2I.FTZ.U32.TRUNC.NTZ R17, R22 ;  /* 0x0000001600117305 */ /* 0x000062000021f000 */
[----:B------:R-:W-:-:S04]  /*0680*/  IMAD.HI.U32 R23, R16, R25, RZ ;  /* 0x0000001910177227 */ /* 0x000fc800078e00ff */
[----:B------:R-:W-:Y:S01]  /*0690*/  IMAD R25, R23, R24, R25 ;  /* 0x0000001817197224 */ /* 0x000fe200078e0219 */
[----:B0-----:R-:W-:-:S04]  /*06a0*/  IABS R22, R7 ;  /* 0x0000000700167213 */ /* 0x001fc80000000000 */
[----:B------:R-:W-:Y:S02]  /*06b0*/  ISETP.GT.U32.AND P1, PT, R20, R25, PT ;  /* 0x000000191400720c */ /* 0x000fe40003f24070 */
[----:B-1----:R-:W-:-:S05]  /*06c0*/  IADD3 R16, PT, PT, RZ, -R17, RZ ;  /* 0x80000011ff107210 */ /* 0x002fca0007ffe0ff */
[----:B------:R-:W-:Y:S01]  /*06d0*/  IMAD R27, R16, R13, RZ ;  /* 0x0000000d101b7224 */ /* 0x000fe200078e02ff */
[----:B------:R-:W-:-:S05]  /*06e0*/  MOV R16, RZ ;  /* 0x000000ff00107202 */ /* 0x000fca0000000f00 */
[----:B------:R-:W-:Y:S02]  /*06f0*/  @!P1 IMAD.IADD R25, R25, 0x1, -R20 ;  /* 0x0000000119199824 */ /* 0x000fe400078e0a14 */
[----:B------:R-:W-:Y:S01]  /*0700*/  IMAD.HI.U32 R16, R17, R27, R16 ;  /* 0x0000001b11107227 */ /* 0x000fe200078e0010 */
[----:B------:R-:W-:Y:S02]  /*0710*/  LOP3.LUT R17, R9, R12, RZ, 0x3c, !PT ;  /* 0x0000000c09117212 */ /* 0x000fe400078e3cff */
[----:B------:R-:W-:Y:S01]  /*0720*/  ISETP.GE.U32.AND P0, PT, R25, R20, PT ;  /* 0x000000141900720c */ /* 0x000fe20003f06070 */
[----:B------:R-:W-:Y:S01]  /*0730*/  @!P1 VIADD R23, R23, 0x1 ;  /* 0x0000000117179836 */ /* 0x000fe20000000000 */
[----:B------:R-:W-:Y:S01]  /*0740*/  ISETP.GE.AND P2, PT, R17, RZ, PT ;  /* 0x000000ff1100720c */ /* 0x000fe20003f46270 */
[----:B------:R-:W0:Y:S01]  /*0750*/  I2F.RP R25, R22 ;  /* 0x0000001600197306 */ /* 0x000e220000209400 */
[----:B------:R-:W-:-:S09]  /*0760*/  ISETP.NE.AND P1, PT, R12, RZ, PT ;  /* 0x000000ff0c00720c */ /* 0x000fd20003f25270 */
[----:B------:R-:W-:-:S05]  /*0770*/  @P0 IADD3 R23, PT, PT, R23, 0x1, RZ ;  /* 0x0000000117170810 */ /* 0x000fca0007ffe0ff */
[----:B------:R-:W-:Y:S01]  /*0780*/  IMAD.MOV.U32 R20, RZ, RZ, R23 ;  /* 0x000000ffff147224 */ /* 0x000fe200078e0017 */
[----:B0-----:R-:W0:Y:S01]  /*0790*/  MUFU.RCP R25, R25 ;  /* 0x0000001900197308 */ /* 0x001e220000001000 */
[----:B------:R-:W-:-:S03]  /*07a0*/  IABS R23, R5 ;  /* 0x0000000500177213 */ /* 0x000fc60000000000 */
[----:B------:R-:W-:Y:S02]  /*07b0*/  @!P2 IADD3 R20, PT, PT, -R20, RZ, RZ ;  /* 0x000000ff1414a210 */ /* 0x000fe40007ffe1ff */
[----:B------:R-:W-:Y:S01]  /*07c0*/  @!P1 LOP3.LUT R20, RZ, R12, RZ, 0x33, !PT ;  /* 0x0000000cff149212 */ /* 0x000fe200078e33ff */
[----:B------:R-:W-:-:S03]  /*07d0*/  IMAD.MOV R26, RZ, RZ, -R23 ;  /* 0x000000ffff1a7224 */ /* 0x000fc600078e0a17 */
[----:B------:R-:W-:-:S05]  /*07e0*/  IABS R17, R20 ;  /* 0x0000001400117213 */ /* 0x000fca0000000000 */
[----:B------:R-:W-:Y:S01]  /*07f0*/  IMAD.HI.U32 R24, R16, R17, RZ ;  /* 0x0000001110187227 */ /* 0x000fe200078e00ff */
[----:B0-----:R-:W-:-:S03]  /*0800*/  IADD3 R23, PT, PT, R25, 0xffffffe, RZ ;  /* 0x0ffffffe19177810 */ /* 0x001fc60007ffe0ff */
[----:B------:R-:W-:Y:S02]  /*0810*/  IMAD R16, R24, R26, R17 ;  /* 0x0000001a18107224 */ /* 0x000fe400078e0211 */
[----:B------:R-:W0:Y:S03]  /*0820*/  F2I.FTZ.U32.TRUNC.NTZ R17, R23 ;  /* 0x0000001700117305 */ /* 0x000e26000021f000 */
[----:B------:R-:W-:Y:S01]  /*0830*/  ISETP.GT.U32.AND P1, PT, R13, R16, PT ;  /* 0x000000100d00720c */ /* 0x000fe20003f24070 */
[----:B0-----:R-:W-:-:S12]  /*0840*/  IMAD.MOV R25, RZ, RZ, -R17 ;  /* 0x000000ffff197224 */ /* 0x001fd800078e0a11 */
[----:B------:R-:W-:Y:S01]  /*0850*/  @!P1 IADD3 R16, PT, PT, R16, -R13, RZ ;  /* 0x8000000d10109210 */ /* 0x000fe20007ffe0ff */
[----:B------:R-:W-:-:S03]  /*0860*/  IMAD R25, R25, R22, RZ ;  /* 0x0000001619197224 */ /* 0x000fc600078e02ff */
[----:B------:R-:W-:Y:S01]  /*0870*/  ISETP.GE.U32.AND P0, PT, R16, R13, PT ;  /* 0x0000000d1000720c */ /* 0x000fe20003f06070 */
[----:B------:R-:W-:Y:S02]  /*0880*/  HFMA2 R16, -RZ, RZ, 0, 0 ;  /* 0x00000000ff107431 */ /* 0x000fe400000001ff */
[----:B------:R-:W-:-:S03]  /*0890*/  VIADD R13, R6, 0xfffffffe ;  /* 0xfffffffe060d7836 */ /* 0x000fc60000000000 */
[----:B------:R-:W-:-:S04]  /*08a0*/  IMAD.HI.U32 R25, R17, R25, R16 ;  /* 0x0000001911197227 */ /* 0x000fc800078e0010 */
[----:B------:R-:W-:-:S05]  /*08b0*/  IMAD.WIDE.U32 R16, R13, 0x4, R14 ;  /* 0x000000040d107825 */ /* 0x000fca00078e000e */
[----:B------:R0:W2:Y:S01]  /*08c0*/  LDG.E R23, desc[UR10][R16.64] ;  /* 0x0000000a10177981 */ /* 0x0000a2000c1e1900 */
[----:B------:R-:W-:Y:S01]  /*08d0*/  IMAD.MOV R26, RZ, RZ, -R11 ;  /* 0x000000ffff1a7224 */ /* 0x000fe200078e0a0b */
[----:B------:R-:W-:Y:S01]  /*08e0*/  LOP3.LUT R27, R20, R5, RZ, 0x3c, !PT ;  /* 0x00000005141b7212 */ /* 0x000fe200078e3cff */
[----:B------:R-:W-:Y:S01]  /*08f0*/  @!P1 VIADD R24, R24, 0x1 ;  /* 0x0000000118189836 */ /* 0x000fe20000000000 */
[----:B------:R-:W-:Y:S01]  /*0900*/  ISETP.NE.AND P1, PT, R5, RZ, PT ;  /* 0x000000ff0500720c */ /* 0x000fe20003f25270 */
[----:B------:R-:W-:Y:S01]  /*0910*/  IMAD R21, R21, R26, R0 ;  /* 0x0000001a15157224 */ /* 0x000fe200078e0200 */
[----:B------:R-:W-:Y:S02]  /*0920*/  LEA R26, R19, R1, 0x2 ;  /* 0x00000001131a7211 */ /* 0x000fe400078e10ff */
[----:B------:R-:W-:Y:S02]  /*0930*/  ISETP.GE.AND P2, PT, R27, RZ, PT ;  /* 0x000000ff1b00720c */ /* 0x000fe40003f46270 */
[----:B------:R-:W-:Y:S01]  /*0940*/  @P0 IADD3 R24, PT, PT, R24, 0x1, RZ ;  /* 0x0000000118180810 */ /* 0x000fe20007ffe0ff */
[----:B------:R1:W-:Y:S01]  /*0950*/  STL [R26], R21 ;  /* 0x000000151a007387 */ /* 0x0003e20000100800 */
[----:B0-----:R-:W-:-:S04]  /*0960*/  IABS R17, R7 ;  /* 0x0000000700117213 */ /* 0x001fc80000000000 */
[----:B------:R-:W-:-:S05]  /*0970*/  IADD3 R17, PT, PT, RZ, -R17, RZ ;  /* 0x80000011ff117210 */ /* 0x000fca0007ffe0ff */
[----:B------:R-:W-:Y:S01]  /*0980*/  @!P2 IMAD.MOV R24, RZ, RZ, -R24 ;  /* 0x000000ffff18a224 */ /* 0x000fe200078e0a18 */
[----:B------:R-:W-:-:S04]  /*0990*/  @!P1 LOP3.LUT R24, RZ, R5, RZ, 0x33, !PT ;  /* 0x00000005ff189212 */ /* 0x000fc800078e33ff */
[----:B-1----:R-:W-:-:S05]  /*09a0*/  IABS R26, R24 ;  /* 0x00000018001a7213 */ /* 0x002fca0000000000 */
[----:B------:R-:W-:-:S04]  /*09b0*/  IMAD.HI.U32 R21, R25, R26, RZ ;  /* 0x0000001a19157227 */ /* 0x000fc800078e00ff */
[----:B------:R-:W-:Y:S01]  /*09c0*/  IMAD R25, R21, R17, R26 ;  /* 0x0000001115197224 */ /* 0x000fe200078e021a */
[----:B------:R-:W-:-:S04]  /*09d0*/  IADD3 R26, PT, PT, -R9, RZ, RZ ;  /* 0x000000ff091a7210 */ /* 0x000fc80007ffe1ff */
[----:B------:R-:W-:Y:S01]  /*09e0*/  ISETP.GT.U32.AND P1, PT, R22, R25, PT ;  /* 0x000000191600720c */ /* 0x000fe20003f24070 */
[----:B------:R-:W-:Y:S02]  /*09f0*/  IMAD R11, R18, R26, R11 ;  /* 0x0000001a120b7224 */ /* 0x000fe400078e020b */
[----:B------:R-:W-:-:S10]  /*0a00*/  VIADD R18, R6, 0xfffffffd ;  /* 0xfffffffd06127836 */ /* 0x000fd40000000000 */
[----:B------:R-:W-:-:S04]  /*0a10*/  @!P1 IADD3 R25, PT, PT, R25, -R22, RZ ;  /* 0x8000001619199210 */ /* 0x000fc80007ffe0ff */
[----:B------:R-:W-:Y:S01]  /*0a20*/  ISETP.GE.U32.AND P0, PT, R25, R22, PT ;  /* 0x000000161900720c */ /* 0x000fe20003f06070 */
[----:B------:R-:W-:Y:S01]  /*0a30*/  VIADD R22, R3, 0xfffffff8 ;  /* 0xfffffff803167836 */ /* 0x000fe20000000000 */
[----:B--2---:R-:W-:-:S04]  /*0a40*/  IABS R19, R23 ;  /* 0x0000001700137213 */ /* 0x004fc80000000000 */
[----:B------:R-:W0:Y:S08]  /*0a50*/  I2F.RP R28, R19 ;  /* 0x00000013001c7306 */ /* 0x000e300000209400 */
[----:B0-----:R-:W0:Y:S02]  /*0a60*/  MUFU.RCP R16, R28 ;  /* 0x0000001c00107308 */ /* 0x001e240000001000 */
[----:B0-----:R-:W-:-:S06]  /*0a70*/  VIADD R16, R16, 0xffffffe ;  /* 0x0ffffffe10107836 */ /* 0x001fcc0000000000 */
[----:B------:R0:W1:Y:S02]  /*0a80*/  F2I.FTZ.U32.TRUNC.NTZ R17, R16 ;  /* 0x0000001000117305 */ /* 0x000064000021f000 */
[----:B0-----:R-:W-:Y:S01]  /*0a90*/  MOV R16, RZ ;  /* 0x000000ff00107202 */ /* 0x001fe20000000f00 */
[----:B-1----:R-:W-:-:S04]  /*0aa0*/  IMAD.MOV R26, RZ, RZ, -R17 ;  /* 0x000000ffff1a7224 */ /* 0x002fc800078e0a11 */
[----:B------:R-:W-:-:S04]  /*0ab0*/  IMAD R25, R26, R19, RZ ;  /* 0x000000131a197224 */ /* 0x000fc800078e02ff */
[----:B------:R-:W-:-:S04]  /*0ac0*/  IMAD.HI.U32 R25, R17, R25, R16 ;  /* 0x0000001911197227 */ /* 0x000fc800078e0010 */
[----:B------:R-:W-:-:S06]  /*0ad0*/  IMAD.WIDE.U32 R16, R18, 0x4, R14 ;  /* 0x0000000412107825 */ /* 0x000fcc00078e000e */
[----:B------:R-:W2:Y:S01]  /*0ae0*/  LDG.E R16, desc[UR10][R16.64] ;  /* 0x0000000a10107981 */ /* 0x000ea2000c1e1900 */
[----:B------:R-:W-:-:S06]  /*0af0*/  IMAD.WIDE.U32 R14, R22, 0x4, R14 ;  /* 0x00000004160e7825 */ /* 0x000fcc00078e000e */
[----:B------:R0:W3:Y:S01]  /*0b00*/  LDG.E R14, desc[UR10][R14.64] ;  /* 0x0000000a0e0e7981 */ /* 0x0000e2000c1e1900 */
[----:B------:R-:W-:Y:S01]  /*0b10*/  LOP3.LUT R26, R24, R7, RZ, 0x3c, !PT ;  /* 0x00000007181a7212 */ /* 0x000fe200078e3cff */
[--C-:B------:R-:W-:Y:S01]  /*0b20*/  IMAD R10, R10, 0x4, R1.reuse ;  /* 0x000000040a0a7824 */ /* 0x100fe200078e0201 */
[----:B------:R-:W-:Y:S01]  /*0b30*/  @!P1 IADD3 R21, PT, PT, R21, 0x1, RZ ;  /* 0x0000000115159810 */ /* 0x000fe20007ffe0ff */
[--C-:B------:R-:W-:Y:S01]  /*0b40*/  IMAD R8, R8, 0x4, R1.reuse ;  /* 0x0000000408087824 */ /* 0x100fe200078e0201 */
[----:B------:R-:W-:Y:S01]  /*0b50*/  ISETP.GE.AND P2, PT, R26, RZ, PT ;  /* 0x000000ff1a00720c */ /* 0x000fe20003f46270 */
[----:B------:R-:W-:Y:S01]  /*0b60*/  IMAD R18, R18, 0x4, R1 ;  /* 0x0000000412127824 */ /* 0x000fe200078e0201 */
[----:B------:R-:W-:Y:S01]  /*0b70*/  ISETP.NE.AND P1, PT, R7, RZ, PT ;  /* 0x000000ff0700720c */ /* 0x000fe20003f25270 */
[----:B------:R-:W-:Y:S01]  /*0b80*/  @P0 VIADD R21, R21, 0x1 ;  /* 0x0000000115150836 */ /* 0x000fe20000000000 */
[----:B------:R1:W-:Y:S01]  /*0b90*/  STL [R10], R11 ;  /* 0x0000000b0a007387 */ /* 0x0003e20000100800 */
[----:B0-----:R-:W-:-:S02]  /*0ba0*/  IABS R15, R23 ;  /* 0x00000017000f7213 */ /* 0x001fc40000000000 */
[----:B------:R-:W-:Y:S02]  /*0bb0*/  LEA R4, R4, R1, 0x2 ;  /* 0x0000000104047211 */ /* 0x000fe400078e10ff */
[----:B------:R-:W-:-:S04]  /*0bc0*/  IADD3 R27, PT, PT, RZ, -R15, RZ ;  /* 0x8000000fff1b7210 */ /* 0x000fc80007ffe0ff */
[----:B------:R-:W-:Y:S01]  /*0bd0*/  @!P2 IADD3 R21, PT, PT, -R21, RZ, RZ ;  /* 0x000000ff1515a210 */ /* 0x000fe20007ffe1ff */
[----:B-1----:R-:W-:Y:S01]  /*0be0*/  IMAD.MOV R10, RZ, RZ, -R20 ;  /* 0x000000ffff0a7224 */ /* 0x002fe200078e0a14 */
[----:B------:R-:W-:-:S03]  /*0bf0*/  @!P1 LOP3.LUT R21, RZ, R7, RZ, 0x33, !PT ;  /* 0x00000007ff159212 */ /* 0x000fc600078e33ff */
[----:B------:R-:W-:Y:S01]  /*0c00*/  IMAD R9, R12, R10, R9 ;  /* 0x0000000a0c097224 */ /* 0x000fe200078e0209 */
[----:B------:R-:W-:Y:S02]  /*0c10*/  IABS R26, R21 ;  /* 0x00000015001a7213 */ /* 0x000fe40000000000 */
[----:B------:R-:W-:Y:S02]  /*0c20*/  LOP3.LUT R10, R21, R23, RZ, 0x3c, !PT ;  /* 0x00000017150a7212 */ /* 0x000fe400078e3cff */
[----:B------:R0:W-:Y:S01]  /*0c30*/  STL [R4], R9 ;  /* 0x0000000904007387 */ /* 0x0001e20000100800 */
[----:B------:R-:W-:Y:S01]  /*0c40*/  IMAD.HI.U32 R15, R25, R26, RZ ;  /* 0x0000001a190f7227 */ /* 0x000fe200078e00ff */
[----:B------:R-:W-:-:S03]  /*0c50*/  ISETP.GE.AND P2, PT, R10, RZ, PT ;  /* 0x000000ff0a00720c */ /* 0x000fc60003f46270 */
[----:B------:R-:W-:-:S05]  /*0c60*/  IMAD R26, R15, R27, R26 ;  /* 0x0000001b0f1a7224 */ /* 0x000fca00078e021a */
[----:B------:R-:W-:Y:S02]  /*0c70*/  ISETP.GT.U32.AND P1, PT, R19, R26, PT ;  /* 0x0000001a1300720c */ /* 0x000fe40003f24070 */
[----:B0-----:R-:W-:Y:S02]  /*0c80*/  LOP3.LUT R9, R3, 0x7ffffff8, RZ, 0xc0, !PT ;  /* 0x7ffffff803097812 */ /* 0x001fe400078ec0ff */
[----:B------:R-:W-:Y:S02]  /*0c90*/  LEA R3, R22, R1, 0x2 ;  /* 0x0000000116037211 */ /* 0x000fe400078e10ff */
[----:B------:R-:W-:-:S07]  /*0ca0*/  IADD3 R9, PT, PT, -R9, 0x8, RZ ;  /* 0x0000000809097810 */ /* 0x000fce0007ffe1ff */
[-C--:B------:R-:W-:Y:S01]  /*0cb0*/  @!P1 IADD3 R26, PT, PT, R26, -R19.reuse, RZ ;  /* 0x800000131a1a9210 */ /* 0x080fe20007ffe0ff */
[----:B------:R-:W-:Y:S01]  /*0cc0*/  @!P1 VIADD R15, R15, 0x1 ;  /* 0x000000010f0f9836 */ /* 0x000fe20000000000 */
[----:B------:R-:W-:Y:S02]  /*0cd0*/  ISETP.NE.AND P1, PT, R23, RZ, PT ;  /* 0x000000ff1700720c */ /* 0x000fe40003f25270 */
[----:B------:R-:W-:-:S13]  /*0ce0*/  ISETP.GE.U32.AND P0, PT, R26, R19, PT ;  /* 0x000000131a00720c */ /* 0x000fda0003f06070 */
[----:B------:R-:W-:-:S04]  /*0cf0*/  @P0 VIADD R15, R15, 0x1 ;  /* 0x000000010f0f0836 */ /* 0x000fc80000000000 */
[----:B------:R-:W-:Y:S01]  /*0d00*/  @!P2 IMAD.MOV R15, RZ, RZ, -R15 ;  /* 0x000000ffff0fa224 */ /* 0x000fe200078e0a0f */
[----:B------:R-:W-:Y:S02]  /*0d10*/  @!P1 LOP3.LUT R15, RZ, R23, RZ, 0x33, !PT ;  /* 0x00000017ff0f9212 */ /* 0x000fe400078e33ff */
[----:B--2---:R-:W-:-:S04]  /*0d20*/  IABS R17, R16 ;  /* 0x0000001000117213 */ /* 0x004fc80000000000 */
[----:B------:R-:W0:Y:S08]  /*0d30*/  I2F.RP R25, R17 ;  /* 0x0000001100197306 */ /* 0x000e300000209400 */
[----:B0-----:R-:W0:Y:S02]  /*0d40*/  MUFU.RCP R25, R25 ;  /* 0x0000001900197308 */ /* 0x001e240000001000 */
[----:B0-----:R-:W-:Y:S01]  /*0d50*/  VIADD R11, R25, 0xffffffe ;  /* 0x0ffffffe190b7836 */ /* 0x001fe20000000000 */
[----:B------:R-:W-:-:S04]  /*0d60*/  IABS R25, R16 ;  /* 0x0000001000197213 */ /* 0x000fc80000000000 */
[----:B------:R-:W-:Y:S01]  /*0d70*/  IADD3 R26, PT, PT, RZ, -R25, RZ ;  /* 0x80000019ff1a7210 */ /* 0x000fe20007ffe0ff */
[----:B------:R-:W0:Y:S02]  /*0d80*/  F2I.FTZ.U32.TRUNC.NTZ R11, R11 ;  /* 0x0000000b000b7305 */ /* 0x000e24000021f000 */
[----:B0-----:R-:W-:-:S04]  /*0d90*/  IADD3 R12, PT, PT, RZ, -R11, RZ ;  /* 0x8000000bff0c7210 */ /* 0x001fc80007ffe0ff */
[----:B------:R-:W-:Y:S02]  /*0da0*/  MOV R10, R12 ;  /* 0x0000000c000a7202 */ /* 0x000fe40000000f00 */
[----:B---3--:R-:W-:-:S03]  /*0db0*/  IABS R12, R14 ;  /* 0x0000000e000c7213 */ /* 0x008fc60000000000 */
[----:B------:R-:W-:Y:S02]  /*0dc0*/  IMAD R19, R10, R17, RZ ;  /* 0x000000110a137224 */ /* 0x000fe400078e02ff */
[----:B------:R-:W-:-:S05]  /*0dd0*/  HFMA2 R10, -RZ, RZ, 0, 0 ;  /* 0x00000000ff0a7431 */ /* 0x000fca00000001ff */
[----:B------:R-:W-:Y:S01]  /*0de0*/  IMAD.HI.U32 R10, R11, R19, R10 ;  /* 0x000000130b0a7227 */ /* 0x000fe200078e000a */
[----:B------:R-:W-:Y:S01]  /*0df0*/  IABS R11, R15 ;  /* 0x0000000f000b7213 */ /* 0x000fe20000000000 */
[----:B------:R-:W0:Y:S04]  /*0e00*/  I2F.RP R19, R12 ;  /* 0x0000000c00137306 */ /* 0x000e280000209400 */
[----:B------:R-:W-:-:S04]  /*0e10*/  IMAD.HI.U32 R10, R10, R11, RZ ;  /* 0x0000000b0a0a7227 */ /* 0x000fc800078e00ff */
[----:B------:R-:W-:-:S05]  /*0e20*/  IMAD R26, R10, R26, R11 ;  /* 0x0000001a0a1a7224 */ /* 0x000fca00078e020b */
[----:B------:R-:W-:Y:S01]  /*0e30*/  ISETP.GT.U32.AND P1, PT, R17, R26, PT ;  /* 0x0000001a1100720c */ /* 0x000fe20003f24070 */
[----:B0-----:R-:W0:-:S12]  /*0e40*/  MUFU.RCP R19, R19 ;  /* 0x0000001300137308 */ /* 0x001e180000001000 */
[----:B------:R-:W-:Y:S02]  /*0e50*/  @!P1 IMAD.IADD R26, R26, 0x1, -R17 ;  /* 0x000000011a1a9824 */ /* 0x000fe400078e0a11 */
[----:B------:R-:W-:Y:S01]  /*0e60*/  @!P1 VIADD R10, R10, 0x1 ;  /* 0x000000010a0a9836 */ /* 0x000fe20000000000 */
[----:B------:R-:W-:Y:S02]  /*0e70*/  ISETP.NE.AND P1, PT, R16, RZ, PT ;  /* 0x000000ff1000720c */ /* 0x000fe40003f25270 */
[----:B------:R-:W-:Y:S02]  /*0e80*/  ISETP.GE.U32.AND P0, PT, R26, R17, PT ;  /* 0x000000111a00720c */ /* 0x000fe40003f06070 */
[----:B0-----:R-:W-:Y:S02]  /*0e90*/  IADD3 R11, PT, PT, R19, 0xffffffe, RZ ;  /* 0x0ffffffe130b7810 */ /* 0x001fe40007ffe0ff */
[----:B------:R-:W-:Y:S02]  /*0ea0*/  LOP3.LUT R17, R15, R16, RZ, 0x3c, !PT ;  /* 0x000000100f117212 */ /* 0x000fe400078e3cff */
[----:B------:R-:W-:-:S02]  /*0eb0*/  IADD3 R19, PT, PT, -R24, RZ, RZ ;  /* 0x000000ff18137210 */ /* 0x000fc40007ffe1ff */
[----:B------:R-:W0:Y:S01]  /*0ec0*/  F2I.FTZ.U32.TRUNC.NTZ R11, R11 ;  /* 0x0000000b000b7305 */ /* 0x000e22000021f000 */
[----:B------:R-:W-:Y:S02]  /*0ed0*/  ISETP.GE.AND P2, PT, R17, RZ, PT ;  /* 0x000000ff1100720c */ /* 0x000fe40003f46270 */
[----:B------:R-:W-:Y:S02]  /*0ee0*/  IMAD R20, R5, R19, R20 ;  /* 0x0000001305147224 */ /* 0x000fe400078e0214 */
[----:B------:R-:W-:-:S05]  /*0ef0*/  @P0 IADD3 R10, PT, PT, R10, 0x1, RZ ;  /* 0x000000010a0a0810 */ /* 0x000fca0007ffe0ff */
[----:B------:R-:W-:Y:S02]  /*0f00*/  IMAD.MOV.U32 R17, RZ, RZ, R10 ;  /* 0x000000ffff117224 */ /* 0x000fe400078e000a */
[----:B------:R-:W-:Y:S02]  /*0f10*/  IMAD.MOV.U32 R10, RZ, RZ, RZ ;  /* 0x000000ffff0a7224 */ /* 0x000fe400078e00ff */
[----:B0-----:R-:W-:Y:S01]  /*0f20*/  IMAD.MOV R25, RZ, RZ, -R11 ;  /* 0x000000ffff197224 */ /* 0x001fe200078e0a0b */
[----:B------:R-:W-:Y:S02]  /*0f30*/  @!P2 IADD3 R17, PT, PT, -R17, RZ, RZ ;  /* 0x000000ff1111a210 */ /* 0x000fe40007ffe1ff */
[----:B------:R-:W-:Y:S01]  /*0f40*/  @!P1 LOP3.LUT R17, RZ, R16, RZ, 0x33, !PT ;  /* 0x00000010ff119212 */ /* 0x000fe200078e33ff */
[----:B------:R-:W-:-:S04]  /*0f50*/  IMAD R5, R25, R12, RZ ;  /* 0x0000000c19057224 */ /* 0x000fc800078e02ff */
[----:B------:R-:W-:Y:S01]  /*0f60*/  IMAD.HI.U32 R10, R11, R5, R10 ;  /* 0x000000050b0a7227 */ /* 0x000fe200078e000a */
[----:B------:R-:W-:Y:S02]  /*0f70*/  IABS R5, R14 ;  /* 0x0000000e00057213 */ /* 0x000fe40000000000 */
[----:B------:R-:W-:Y:S01]  /*0f80*/  IABS R11, R17 ;  /* 0x00000011000b7213 */ /* 0x000fe20000000000 */
[----:B------:R-:W-:Y:S01]  /*0f90*/  IMAD.MOV R19, RZ, RZ, -R17 ;  /* 0x000000ffff137224 */ /* 0x000fe200078e0a11 */
[----:B------:R-:W-:-:S03]  /*0fa0*/  IADD3 R26, PT, PT, RZ, -R5, RZ ;  /* 0x80000005ff1a7210 */ /* 0x000fc60007ffe0ff */
[----:B------:R-:W-:Y:S01]  /*0fb0*/  IMAD.HI.U32 R5, R10, R11, RZ ;  /* 0x0000000b0a057227 */ /* 0x000fe200078e00ff */
[----:B------:R-:W-:-:S03]  /*0fc0*/  LOP3.LUT R10, R17, R14, RZ, 0x3c, !PT ;  /* 0x0000000e110a7212 */ /* 0x000fc600078e3cff */
[----:B------:R-:W-:Y:S01]  /*0fd0*/  IMAD R11, R5, R26, R11 ;  /* 0x0000001a050b7224 */ /* 0x000fe200078e020b */
[----:B------:R-:W-:Y:S01]  /*0fe0*/  ISETP.GE.AND P2, PT, R10, RZ, PT ;  /* 0x000000ff0a00720c */ /* 0x000fe20003f46270 */
[----:B------:R-:W-:-:S03]  /*0ff0*/  IMAD.MOV R10, RZ, RZ, -R21 ;  /* 0x000000ffff0a7224 */ /* 0x000fc600078e0a15 */
[----:B------:R-:W-:Y:S01]  /*1000*/  ISETP.GT.U32.AND P1, PT, R12, R11, PT ;  /* 0x0000000b0c00720c */ /* 0x000fe20003f24070 */
[----:B------:R-:W-:Y:S01]  /*1010*/  IMAD R7, R7, R10, R24 ;  /* 0x0000000a07077224 */ /* 0x000fe200078e0218 */
[----:B------:R-:W-:-:S11]  /*1020*/  LEA R10, R13, R1, 0x2 ;  /* 0x000000010d0a7211 */ /* 0x000fd600078e10ff */
[----:B------:R-:W-:Y:S01]  /*1030*/  @!P1 IMAD.IADD R11, R11, 0x1, -R12 ;  /* 0x000000010b0b9824 */ /* 0x000fe200078e0a0c */
[----:B------:R-:W-:Y:S02]  /*1040*/  @!P1 IADD3 R5, PT, PT, R5, 0x1, RZ ;  /* 0x0000000105059810 */ /* 0x000fe40007ffe0ff */
[----:B------:R-:W-:Y:S02]  /*1050*/  ISETP.NE.AND P1, PT, R14, RZ, PT ;  /* 0x000000ff0e00720c */ /* 0x000fe40003f25270 */
[----:B------:R-:W-:Y:S01]  /*1060*/  ISETP.GE.U32.AND P0, PT, R11, R12, PT ;  /* 0x0000000c0b00720c */ /* 0x000fe20003f06070 */
[----:B------:R-:W-:Y:S01]  /*1070*/  IMAD R11, R6, 0x4, R1 ;  /* 0x00000004060b7824 */ /* 0x000fe200078e0201 */
[----:B------:R-:W-:Y:S01]  /*1080*/  IADD3 R12, PT, PT, -R15, RZ, RZ ;  /* 0x000000ff0f0c7210 */ /* 0x000fe20007ffe1ff */
[----:B------:R-:W-:Y:S02]  /*1090*/  IMAD R15, R16, R19, R15 ;  /* 0x00000013100f7224 */ /* 0x000fe400078e020f */
[----:B------:R-:W-:Y:S01]  /*10a0*/  VIADD R6, R6, 0xfffffff8 ;  /* 0xfffffff806067836 */ /* 0x000fe20000000000 */
[----:B------:R0:W-:Y:S01]  /*10b0*/  STL [R11], R20 ;  /* 0x000000140b007387 */ /* 0x0001e20000100800 */
[----:B------:R-:W-:-:S03]  /*10c0*/  IMAD R21, R23, R12, R21 ;  /* 0x0000000c17157224 */ /* 0x000fc600078e0215 */
[----:B------:R0:W-:Y:S03]  /*10d0*/  STL [R8], R7 ;  /* 0x0000000708007387 */ /* 0x0001e60000100800 */
[----:B------:R-:W-:Y:S01]  /*10e0*/  @P0 VIADD R5, R5, 0x1 ;  /* 0x0000000105050836 */ /* 0x000fe20000000000 */
[----:B------:R0:W-:Y:S01]  /*10f0*/  STL [R10], R21 ;  /* 0x000000150a007387 */ /* 0x0001e20000100800 */
[----:B------:R-:W-:-:S03]  /*1100*/  ISETP.NE.AND P0, PT, R9, RZ, PT ;  /* 0x000000ff0900720c */ /* 0x000fc60003f05270 */
[----:B------:R-:W-:Y:S01]  /*1110*/  @!P2 IADD3 R5, PT, PT, -R5, RZ, RZ ;  /* 0x000000ff0505a210 */ /* 0x000fe20007ffe1ff */
[----:B------:R0:W-:Y:S01]  /*1120*/  STL [R18], R15 ;  /* 0x0000000f12007387 */ /* 0x0001e20000100800 */
[----:B------:R-:W-:-:S04]  /*1130*/  @!P1 LOP3.LUT R5, RZ, R14, RZ, 0x33, !PT ;  /* 0x0000000eff059212 */ /* 0x000fc800078e33ff */
[----:B------:R-:W-:Y:S02]  /*1140*/  IADD3 R25, PT, PT, -R5, RZ, RZ ;  /* 0x000000ff05197210 */ /* 0x000fe40007ffe1ff */
[----:B------:R-:W-:-:S03]  /*1150*/  MOV R4, R5 ;  /* 0x0000000500047202 */ /* 0x000fc60000000f00 */
[----:B------:R-:W-:-:S05]  /*1160*/  IMAD R14, R14, R25, R17 ;  /* 0x000000190e0e7224 */ /* 0x000fca00078e0211 */
[----:B------:R0:W-:Y:S01]  /*1170*/  STL [R3], R14 ;  /* 0x0000000e03007387 */ /* 0x0001e20000100800 */
[----:B------:R-:W-:Y:S05]  /*1180*/  @!P0 BRA `(.L_x_2) ;  /* 0x0000001000088947 */ /* 0x000fea0003800000 */
[----:B0-----:R-:W0:Y:S01]  /*1190*/  LDC.64 R14, c[0x0][0x398] ;  /* 0x0000e600ff0e7b82 */ /* 0x001e220000000a00 */
[----:B------:R-:W-:-:S07]  /*11a0*/  IMAD.MOV.U32 R3, RZ, RZ, R9 ;  /* 0x000000ffff037224 */ /* 0x000fce00078e0009 */
.L_x_3:
[----:B------:R-:W-:-:S05]  /*11b0*/  IADD3 R11, PT, PT, R6, 0x3, RZ ;  /* 0x00000003060b7810 */ /* 0x000fca0007ffe0ff */
[----:B0-----:R-:W-:-:S05]  /*11c0*/  IMAD.WIDE.U32 R20, R11, 0x4, R14 ;  /* 0x000000040b147825 */ /* 0x001fca00078e000e */
[----:B------:R-:W2:Y:S01]  /*11d0*/  LDG.E R13, desc[UR10][R20.64] ;  /* 0x0000000a140d7981 */ /* 0x000ea2000c1e1900 */
[----:B------:R-:W-:-:S04]  /*11e0*/  VIADD R12, R6, 0x2 ;  /* 0x00000002060c7836 */ /* 0x000fc80000000000 */
[----:B------:R-:W-:-:S05]  /*11f0*/  IMAD.WIDE.U32 R26, R12, 0x4, R14 ;  /* 0x000000040c1a7825 */ /* 0x000fca00078e000e */
[----:B------:R-:W3:Y:S01]  /*1200*/  LDG.E R9, desc[UR10][R26.64] ;  /* 0x0000000a1a097981 */ /* 0x000ee2000c1e1900 */
[----:B------:R-:W-:-:S05]  /*1210*/  IADD3 R10, PT, PT, R6, 0x1, RZ ;  /* 0x00000001060a7810 */ /* 0x000fca0007ffe0ff */
[----:B------:R-:W-:-:S05]  /*1220*/  IMAD.WIDE.U32 R18, R10, 0x4, R14 ;  /* 0x000000040a127825 */ /* 0x000fca00078e000e */
[----:B------:R0:W4:Y:S01]  /*1230*/  LDG.E R7, desc[UR10][R18.64] ;  /* 0x0000000a12077981 */ /* 0x000122000c1e1900 */
[----:B------:R-:W-:-:S05]  /*1240*/  IMAD.WIDE.U32 R24, R6, 0x4, R14 ;  /* 0x0000000406187825 */ /* 0x000fca00078e000e */
[----:B------:R-:W5:Y:S01]  /*1250*/  LDG.E R5, desc[UR10][R24.64] ;  /* 0x0000000a18057981 */ /* 0x000f62000c1e1900 */
[----:B------:R-:W-:-:S04]  /*1260*/  VIADD R8, R6, 0xffffffff ;  /* 0xffffffff06087836 */ /* 0x000fc80000000000 */
[----:B------:R-:W-:-:S05]  /*1270*/  IMAD.WIDE.U32 R16, R8, 0x4, R14 ;  /* 0x0000000408107825 */ /* 0x000fca00078e000e */
[----:B------:R1:W5:Y:S01]  /*1280*/  LDG.E R20, desc[UR10][R16.64] ;  /* 0x0000000a10147981 */ /* 0x000362000c1e1900 */
[----:B0-----:R-:W-:Y:S01]  /*1290*/  HFMA2 R18, -RZ, RZ, 0, 0 ;  /* 0x00000000ff127431 */ /* 0x001fe200000001ff */
[-C--:B--2---:R-:W-:Y:S02]  /*12a0*/  IABS R22, R13.reuse ;  /* 0x0000000d00167213 */ /* 0x084fe40000000000 */
[----:B-1----:R-:W-:Y:S02]  /*12b0*/  IABS R16, R13 ;  /* 0x0000000d00107213 */ /* 0x002fe40000000000 */
[----:B------:R-:W0:Y:S03]  /*12c0*/  I2F.RP R26, R22 ;  /* 0x00000016001a7306 */ /* 0x000e260000209400 */
[----:B------:R-:W-:Y:S01]  /*12d0*/  IMAD.MOV R16, RZ, RZ, -R16 ;  /* 0x000000ffff107224 */ /* 0x000fe200078e0a10 */
[----:B---3--:R-:W-:-:S04]  /*12e0*/  IABS R21, R9 ;  /* 0x0000000900157213 */ /* 0x008fc80000000000 */
[----:B------:R-:W1:Y:S08]  /*12f0*/  I2F.RP R23, R21 ;  /* 0x0000001500177306 */ /* 0x000e700000209400 */
[----:B0-----:R-:W0:Y:S08]  /*1300*/  MUFU.RCP R26, R26 ;  /* 0x0000001a001a7308 */ /* 0x001e300000001000 */
[----:B-1----:R-:W-:Y:S01]  /*1310*/  MUFU.RCP R23, R23 ;  /* 0x0000001700177308 */ /* 0x002fe20000001000 */
[----:B0-----:R-:W-:-:S07]  /*1320*/  IADD3 R27, PT, PT, R26, 0xffffffe, RZ ;  /* 0x0ffffffe1a1b7810 */ /* 0x001fce0007ffe0ff */
[----:B------:R-:W0:Y:S02]  /*1330*/  F2I.FTZ.U32.TRUNC.NTZ R19, R27 ;  /* 0x0000001b00137305 */ /* 0x000e24000021f000 */
[----:B0-----:R-:W-:-:S04]  /*1340*/  IMAD.MOV R25, RZ, RZ, -R19 ;  /* 0x000000ffff197224 */ /* 0x001fc800078e0a13 */
[----:B------:R-:W-:-:S04]  /*1350*/  IMAD R17, R25, R22, RZ ;  /* 0x0000001619117224 */ /* 0x000fc800078e02ff */
[----:B------:R-:W-:Y:S01]  /*1360*/  IMAD.HI.U32 R18, R19, R17, R18 ;  /* 0x0000001113127227 */ /* 0x000fe200078e0012 */
[----:B------:R-:W-:-:S05]  /*1370*/  IABS R19, R4 ;  /* 0x0000000400137213 */ /* 0x000fca0000000000 */
[----:B------:R-:W-:-:S04]  /*1380*/  IMAD.HI.U32 R18, R18, R19, RZ ;  /* 0x0000001312127227 */ /* 0x000fc800078e00ff */
[----:B------:R-:W-:Y:S01]  /*1390*/  IMAD R19, R18, R16, R19 ;  /* 0x0000001012137224 */ /* 0x000fe200078e0213 */
[----:B------:R-:W-:-:S04]  /*13a0*/  IADD3 R16, PT, PT, R23, 0xffffffe, RZ ;  /* 0x0ffffffe17107810 */ /* 0x000fc80007ffe0ff */
[----:B------:R-:W-:Y:S01]  /*13b0*/  ISETP.GT.U32.AND P0, PT, R22, R19, PT ;  /* 0x000000131600720c */ /* 0x000fe20003f04070 */
[----:B------:R-:W0:-:S12]  /*13c0*/  F2I.FTZ.U32.TRUNC.NTZ R17, R16 ;  /* 0x0000001000117305 */ /* 0x000e18000021f000 */
[----:B------:R-:W-:Y:S01]  /*13d0*/  @!P0 IMAD.IADD R19, R19, 0x1, -R22 ;  /* 0x0000000113138824 */ /* 0x000fe200078e0a16 */
[----:B------:R-:W-:Y:S02]  /*13e0*/  @!P0 IADD3 R18, PT, PT, R18, 0x1, RZ ;  /* 0x0000000112128810 */ /* 0x000fe40007ffe0ff */
[----:B------:R-:W-:Y:S01]  /*13f0*/  ISETP.NE.AND P0, PT, R13, RZ, PT ;  /* 0x000000ff0d00720c */ /* 0x000fe20003f05270 */
[----:B0-----:R-:W-:Y:S01]  /*1400*/  IMAD.MOV R16, RZ, RZ, -R17 ;  /* 0x000000ffff107224 */ /* 0x001fe200078e0a11 */
[----:B------:R-:W-:Y:S02]  /*1410*/  ISETP.GE.U32.AND P1, PT, R19, R22, PT ;  /* 0x000000161300720c */ /* 0x000fe40003f26070 */
[----:B------:R-:W-:Y:S01]  /*1420*/  LOP3.LUT R22, R4, R13, RZ, 0x3c, !PT ;  /* 0x0000000d04167212 */ /* 0x000fe200078e3cff */
[----:B------:R-:W-:Y:S01]  /*1430*/  IMAD R23, R16, R21, RZ ;  /* 0x0000001510177224 */ /* 0x000fe200078e02ff */
[----:B----4-:R-:W-:Y:S02]  /*1440*/  IABS R19, R7 ;  /* 0x0000000700137213 */ /* 0x010fe40000000000 */
[----:B------:R-:W-:-:S02]  /*1450*/  ISETP.GE.AND P2, PT, R22, RZ, PT ;  /* 0x000000ff1600720c */ /* 0x000fc40003f46270 */
[----:B------:R-:W0:Y:S01]  /*1460*/  I2F.RP R22, R19 ;  /* 0x0000001300167306 */ /* 0x000e220000209400 */
[----:B------:R-:W-:-:S04]  /*1470*/  MOV R16, RZ ;  /* 0x000000ff00107202 */ /* 0x000fc80000000f00 */
[----:B------:R-:W-:Y:S01]  /*1480*/  @P1 IADD3 R18, PT, PT, R18, 0x1, RZ ;  /* 0x0000000112121810 */ /* 0x000fe20007ffe0ff */
[----:B------:R-:W-:Y:S01]  /*1490*/  IMAD.HI.U32 R16, R17, R23, R16 ;  /* 0x0000001711107227 */ /* 0x000fe200078e0010 */
[----:B------:R-:W-:-:S04]  /*14a0*/  IABS R23, R9 ;  /* 0x0000000900177213 */ /* 0x000fc80000000000 */
[----:B------:R-:W-:Y:S01]  /*14b0*/  @!P2 IMAD.MOV R18, RZ, RZ, -R18 ;  /* 0x000000ffff12a224 */ /* 0x000fe200078e0a12 */
[----:B------:R-:W-:Y:S01]  /*14c0*/  @!P0 LOP3.LUT R18, RZ, R13, RZ, 0x33, !PT ;  /* 0x0000000dff128212 */ /* 0x000fe200078e33ff */
[----:B------:R-:W-:Y:S01]  /*14d0*/  IMAD.MOV R24, RZ, RZ, -R23 ;  /* 0x000000ffff187224 */ /* 0x000fe200078e0a17 */
[----:B0-----:R-:W0:Y:S02]  /*14e0*/  MUFU.RCP R22, R22 ;  /* 0x0000001600167308 */ /* 0x001e240000001000 */
[----:B------:R-:W-:Y:S02]  /*14f0*/  IABS R17, R18 ;  /* 0x0000001200117213 */ /* 0x000fe40000000000 */
[----:B------:R-:W-:-:S03]  /*1500*/  IADD3 R25, PT, PT, -R18, RZ, RZ ;  /* 0x000000ff12197210 */ /* 0x000fc60007ffe1ff */
[----:B------:R-:W-:-:S04]  /*1510*/  IMAD.HI.U32 R26, R16, R17, RZ ;  /* 0x00000011101a7227 */ /* 0x000fc800078e00ff */
[----:B------:R-:W-:Y:S02]  /*1520*/  IMAD R24, R26, R24, R17 ;  /* 0x000000181a187224 */ /* 0x000fe400078e0211 */
[----:B------:R-:W-:Y:S01]  /*1530*/  IMAD R25, R13, R25, R4 ;  /* 0x000000190d197224 */ /* 0x000fe200078e0204 */
[----:B-----5:R-:W-:Y:S02]  /*1540*/  IABS R4, R20 ;  /* 0x0000001400047213 */ /* 0x020fe40000000000 */
[----:B------:R-:W-:Y:S02]  /*1550*/  ISETP.GT.U32.AND P0, PT, R21, R24, PT ;  /* 0x000000181500720c */ /* 0x000fe40003f04070 */
[----:B0-----:R-:W-:-:S04]  /*1560*/  IADD3 R16, PT, PT, R22, 0xffffffe, RZ ;  /* 0x0ffffffe16107810 */ /* 0x001fc80007ffe0ff */
[----:B------:R0:W1:Y:S07]  /*1570*/  F2I.FTZ.U32.TRUNC.NTZ R17, R16 ;  /* 0x0000001000117305 */ /* 0x00006e000021f000 */
[----:B------:R-:W-:Y:S01]  /*1580*/  @!P0 IMAD.IADD R24, R24, 0x1, -R21 ;  /* 0x0000000118188824 */ /* 0x000fe200078e0a15 */
[----:B------:R-:W-:Y:S01]  /*1590*/  @!P0 IADD3 R26, PT, PT, R26, 0x1, RZ ;  /* 0x000000011a1a8810 */ /* 0x000fe20007ffe0ff */
[----:B0-----:R-:W-:Y:S01]  /*15a0*/  IMAD.MOV.U32 R16, RZ, RZ, RZ ;  /* 0x000000ffff107224 */ /* 0x001fe200078e00ff */
[----:B------:R-:W-:-:S02]  /*15b0*/  ISETP.NE.AND P0, PT, R9, RZ, PT ;  /* 0x000000ff0900720c */ /* 0x000fc40003f05270 */
[----:B------:R-:W-:Y:S02]  /*15c0*/  ISETP.GE.U32.AND P1, PT, R24, R21, PT ;  /* 0x000000151800720c */ /* 0x000fe40003f26070 */
[----:B------:R-:W-:Y:S02]  /*15d0*/  LOP3.LUT R21, R18, R9, RZ, 0x3c, !PT ;  /* 0x0000000912157212 */ /* 0x000fe400078e3cff */
[----:B-1----:R-:W-:Y:S02]  /*15e0*/  IADD3 R22, PT, PT, RZ, -R17, RZ ;  /* 0x80000011ff167210 */ /* 0x002fe40007ffe0ff */
[----:B------:R-:W-:-:S03]  /*15f0*/  ISETP.GE.AND P2, PT, R21, RZ, PT ;  /* 0x000000ff1500720c */ /* 0x000fc60003f46270 */
[----:B------:R-:W-:Y:S01]  /*1600*/  IMAD R23, R22, R19, RZ ;  /* 0x0000001316177224 */ /* 0x000fe200078e02ff */
[----:B------:R-:W-:-:S03]  /*1610*/  IABS R22, R5 ;  /* 0x0000000500167213 */ /* 0x000fc60000000000 */
[----:B------:R-:W-:Y:S01]  /*1620*/  @P1 VIADD R26, R26, 0x1 ;  /* 0x000000011a1a1836 */ /* 0x000fe20000000000 */
[----:B------:R-:W0:Y:S01]  /*1630*/  I2F.RP R21, R22 ;  /* 0x0000001600157306 */ /* 0x000e220000209400 */
[----:B------:R-:W-:Y:S01]  /*1640*/  IMAD.HI.U32 R16, R17, R23, R16 ;  /* 0x0000001711107227 */ /* 0x000fe200078e0010 */
[----:B------:R-:W-:-:S03]  /*1650*/  IABS R23, R7 ;  /* 0x0000000700177213 */ /* 0x000fc60000000000 */
[----:B------:R-:W-:Y:S02]  /*1660*/  @!P2 IADD3 R26, PT, PT, -R26, RZ, RZ ;  /* 0x000000ff1a1aa210 */ /* 0x000fe40007ffe1ff */
[----:B------:R-:W-:Y:S01]  /*1670*/  @!P0 LOP3.LUT R26, RZ, R9, RZ, 0x33, !PT ;  /* 0x00000009ff1a8212 */ /* 0x000fe200078e33ff */
[----:B------:R-:W-:-:S03]  /*1680*/  IMAD.MOV R28, RZ, RZ, -R23 ;  /* 0x000000ffff1c7224 */ /* 0x000fc600078e0a17 */
[----:B------:R-:W-:Y:S01]  /*1690*/  IABS R17, R26 ;  /* 0x0000001a00117213 */ /* 0x000fe20000000000 */
[----:B0-----:R-:W0:Y:S04]  /*16a0*/  MUFU.RCP R21, R21 ;  /* 0x0000001500157308 */ /* 0x001e280000001000 */
[----:B------:R-:W-:-:S04]  /*16b0*/  IMAD.HI.U32 R24, R16, R17, RZ ;  /* 0x0000001110187227 */ /* 0x000fc800078e00ff */
[----:B------:R-:W-:-:S05]  /*16c0*/  IMAD R28, R24, R28, R17 ;  /* 0x0000001c181c7224 */ /* 0x000fca00078e0211 */
[----:B------:R-:W-:Y:S02]  /*16d0*/  ISETP.GT.U32.AND P0, PT, R19, R28, PT ;  /* 0x0000001c1300720c */ /* 0x000fe40003f04070 */
[----:B0-----:R-:W-:Y:S02]  /*16e0*/  IADD3 R16, PT, PT, R21, 0xffffffe, RZ ;  /* 0x0ffffffe15107810 */ /* 0x001fe40007ffe0ff */
[----:B------:R-:W-:Y:S02]  /*16f0*/  IABS R21, R20 ;  /* 0x0000001400157213 */ /* 0x000fe40000000000 */
[----:B------:R0:W1:Y:S07]  /*1700*/  F2I.FTZ.U32.TRUNC.NTZ R17, R16 ;  /* 0x0000001000117305 */ /* 0x00006e000021f000 */
[----:B------:R-:W-:-:S02]  /*1710*/  @!P0 IMAD.IADD R28, R28, 0x1, -R19 ;  /* 0x000000011c1c8824 */ /* 0x000fc400078e0a13 */
[----:B------:R-:W-:Y:S01]  /*1720*/  @!P0 VIADD R24, R24, 0x1 ;  /* 0x0000000118188836 */ /* 0x000fe20000000000 */
[----:B------:R-:W-:Y:S02]  /*1730*/  ISETP.NE.AND P0, PT, R7, RZ, PT ;  /* 0x000000ff0700720c */ /* 0x000fe40003f05270 */
[----:B------:R-:W-:Y:S02]  /*1740*/  ISETP.GE.U32.AND P1, PT, R28, R19, PT ;  /* 0x000000131c00720c */ /* 0x000fe40003f26070 */
[----:B------:R-:W-:Y:S01]  /*1750*/  LOP3.LUT R19, R26, R7, RZ, 0x3c, !PT ;  /* 0x000000071a137212 */ /* 0x000fe200078e3cff */
[----:B0-----:R-:W-:-:S03]  /*1760*/  HFMA2 R16, -RZ, RZ, 0, 0 ;  /* 0x00000000ff107431 */ /* 0x001fc600000001ff */
[----:B------:R-:W-:Y:S02]  /*1770*/  ISETP.GE.AND P2, PT, R19, RZ, PT ;  /* 0x000000ff1300720c */ /* 0x000fe40003f46270 */
[----:B-1----:R-:W-:-:S04]  /*1780*/  IADD3 R23, PT, PT, RZ, -R17, RZ ;  /* 0x80000011ff177210 */ /* 0x002fc80007ffe0ff */
[----:B------:R-:W-:Y:S01]  /*1790*/  MOV R19, R23 ;  /* 0x0000001700137202 */ /* 0x000fe20000000f00 */
[----:B------:R-:W-:Y:S01]  /*17a0*/  @P1 VIADD R24, R24, 0x1 ;  /* 0x0000000118181836 */ /* 0x000fe20000000000 */
[----:B------:R-:W0:Y:S03]  /*17b0*/  I2F.RP R23, R21 ;  /* 0x0000001500177306 */ /* 0x000e260000209400 */
[----:B------:R-:W-:Y:S02]  /*17c0*/  IMAD R19, R19, R22, RZ ;  /* 0x0000001613137224 */ /* 0x000fe400078e02ff */
[----:B------:R-:W-:Y:S01]  /*17d0*/  @!P2 IMAD.MOV R24, RZ, RZ, -R24 ;  /* 0x000000ffff18a224 */ /* 0x000fe200078e0a18 */
[----:B------:R-:W-:Y:S01]  /*17e0*/  @!P0 LOP3.LUT R24, RZ, R7, RZ, 0x33, !PT ;  /* 0x00000007ff188212 */ /* 0x000fe200078e33ff */
[----:B------:R-:W-:Y:S01]  /*17f0*/  IMAD.HI.U32 R16, R17, R19, R16 ;  /* 0x0000001311107227 */ /* 0x000fe200078e0010 */
[----:B------:R-:W-:-:S02]  /*1800*/  IABS R19, R5 ;  /* 0x0000000500137213 */ /* 0x000fc40000000000 */
[----:B------:R-:W-:Y:S02]  /*1810*/  IABS R17, R24 ;  /* 0x0000001800117213 */ /* 0x000fe40000000000 */
[----:B------:R-:W-:-:S03]  /*1820*/  IADD3 R28, PT, PT, RZ, -R19, RZ ;  /* 0x80000013ff1c7210 */ /* 0x000fc60007ffe0ff */
[----:B------:R-:W-:Y:S01]  /*1830*/  IMAD.HI.U32 R19, R16, R17, RZ ;  /* 0x0000001110137227 */ /* 0x000fe200078e00ff */
[----:B0-----:R-:W0:Y:S03]  /*1840*/  MUFU.RCP R23, R23 ;  /* 0x0000001700177308 */ /* 0x001e260000001000 */
[----:B------:R-:W-:Y:S02]  /*1850*/  IMAD R17, R19, R28, R17 ;  /* 0x0000001c13117224 */ /* 0x000fe400078e0211 */
[----:B------:R-:W-:Y:S01]  /*1860*/  IMAD.MOV R28, RZ, RZ, -R4 ;  /* 0x000000ffff1c7224 */ /* 0x000fe200078e0a04 */
[----:B------:R-:W-:Y:S02]  /*1870*/  IADD3 R4, PT, PT, R6, -0x2, RZ ;  /* 0xfffffffe06047810 */ /* 0x000fe40007ffe0ff */
[----:B------:R-:W-:Y:S02]  /*1880*/  ISETP.GT.U32.AND P0, PT, R22, R17, PT ;  /* 0x000000111600720c */ /* 0x000fe40003f04070 */
[----:B0-----:R-:W-:-:S11]  /*1890*/  IADD3 R16, PT, PT, R23, 0xffffffe, RZ ;  /* 0x0ffffffe17107810 */ /* 0x001fd60007ffe0ff */
[----:B------:R-:W-:Y:S02]  /*18a0*/  @!P0 IMAD.IADD R17, R17, 0x1, -R22 ;  /* 0x0000000111118824 */ /* 0x000fe400078e0a16 */
[----:B------:R-:W-:Y:S01]  /*18b0*/  @!P0 VIADD R19, R19, 0x1 ;  /* 0x0000000113138836 */ /* 0x000fe20000000000 */
[----:B------:R-:W-:Y:S02]  /*18c0*/  ISETP.NE.AND P0, PT, R5, RZ, PT ;  /* 0x000000ff0500720c */ /* 0x000fe40003f05270 */
[----:B------:R-:W-:Y:S02]  /*18d0*/  ISETP.GE.U32.AND P1, PT, R17, R22, PT ;  /* 0x000000161100720c */ /* 0x000fe40003f26070 */
[----:B------:R0:W1:Y:S01]  /*18e0*/  F2I.FTZ.U32.TRUNC.NTZ R17, R16 ;  /* 0x0000001000117305 */ /* 0x000062000021f000 */
[----:B------:R-:W-:-:S04]  /*18f0*/  LOP3.LUT R22, R24, R5, RZ, 0x3c, !PT ;  /* 0x0000000518167212 */ /* 0x000fc800078e3cff */
[----:B------:R-:W-:Y:S02]  /*1900*/  ISETP.GE.AND P2, PT, R22, RZ, PT ;  /* 0x000000ff1600720c */ /* 0x000fe40003f46270 */
[----:B0-----:R-:W-:-:S04]  /*1910*/  MOV R16, RZ ;  /* 0x000000ff00107202 */ /* 0x001fc80000000f00 */
[----:B------:R-:W-:Y:S01]  /*1920*/  @P1 IADD3 R19, PT, PT, R19, 0x1, RZ ;  /* 0x0000000113131810 */ /* 0x000fe20007ffe0ff */
[----:B-1----:R-:W-:-:S06]  /*1930*/  IMAD.MOV R22, RZ, RZ, -R17 ;  /* 0x000000ffff167224 */ /* 0x002fcc00078e0a11 */
[----:B------:R-:W-:Y:S01]  /*1940*/  @!P2 IMAD.MOV R19, RZ, RZ, -R19 ;  /* 0x000000ffff13a224 */ /* 0x000fe200078e0a13 */
[----:B------:R-:W-:Y:S01]  /*1950*/  @!P0 LOP3.LUT R19, RZ, R5, RZ, 0x33, !PT ;  /* 0x00000005ff138212 */ /* 0x000fe200078e33ff */
[----:B------:R-:W-:Y:S02]  /*1960*/  IMAD R13, R22, R21, RZ ;  /* 0x00000015160d7224 */ /* 0x000fe400078e02ff */
[----:B------:R-:W-:-:S04]  /*1970*/  IMAD.WIDE.U32 R22, R4, 0x4, R14 ;  /* 0x0000000404167825 */ /* 0x000fc800078e000e */
[----:B------:R-:W-:Y:S01]  /*1980*/  IMAD.HI.U32 R16, R17, R13, R16 ;  /* 0x0000000d11107227 */ /* 0x000fe200078e0010 */
[----:B------:R-:W-:Y:S01]  /*1990*/  IABS R13, R19 ;  /* 0x00000013000d7213 */ /* 0x000fe20000000000 */
[----:B------:R-:W2:Y:S04]  /*19a0*/  LDG.E R22, desc[UR10][R22.64] ;  /* 0x0000000a16167981 */ /* 0x000ea8000c1e1900 */
[----:B------:R-:W-:-:S04]  /*19b0*/  IMAD.HI.U32 R16, R16, R13, RZ ;  /* 0x0000000d10107227 */ /* 0x000fc800078e00ff */
[----:B------:R-:W-:-:S05]  /*19c0*/  IMAD R28, R16, R28, R13 ;  /* 0x0000001c101c7224 */ /* 0x000fca00078e020d */
[----:B------:R-:W-:-:S13]  /*19d0*/  ISETP.GT.U32.AND P0, PT, R21, R28, PT ;  /* 0x0000001c1500720c */ /* 0x000fda0003f04070 */
[----:B------:R-:W-:-:S05]  /*19e0*/  @!P0 IMAD.IADD R28, R28, 0x1, -R21 ;  /* 0x000000011c1c8824 */ /* 0x000fca00078e0a15 */
[----:B------:R-:W-:Y:S02]  /*19f0*/  ISETP.GE.U32.AND P1, PT, R28, R21, PT ;  /* 0x000000151c00720c */ /* 0x000fe40003f26070 */
[----:B------:R-:W-:Y:S02]  /*1a00*/  @!P0 IADD3 R16, PT, PT, R16, 0x1, RZ ;  /* 0x0000000110108810 */ /* 0x000fe40007ffe0ff */
[----:B------:R-:W-:Y:S02]  /*1a10*/  LOP3.LUT R27, R19, R20, RZ, 0x3c, !PT ;  /* 0x00000014131b7212 */ /* 0x000fe400078e3cff */
[----:B------:R-:W-:Y:S02]  /*1a20*/  ISETP.NE.AND P0, PT, R20, RZ, PT ;  /* 0x000000ff1400720c */ /* 0x000fe40003f05270 */
[----:B------:R-:W-:Y:S01]  /*1a30*/  ISETP.GE.AND P2, PT, R27, RZ, PT ;  /* 0x000000ff1b00720c */ /* 0x000fe20003f46270 */
[----:B------:R-:W-:-:S04]  /*1a40*/  IMAD R28, R11, 0x4, R1 ;  /* 0x000000040b1c7824 */ /* 0x000fc800078e0201 */
[----:B------:R-:W-:Y:S02]  /*1a50*/  @P1 VIADD R16, R16, 0x1 ;  /* 0x0000000110101836 */ /* 0x000fe40000000000 */
[----:B------:R-:W-:-:S04]  /*1a60*/  IMAD.MOV R11, RZ, RZ, -R26 ;  /* 0x000000ffff0b7224 */ /* 0x000fc800078e0a1a */
[----:B------:R-:W-:Y:S01]  /*1a70*/  IMAD R18, R9, R11, R18 ;  /* 0x0000000b09127224 */ /* 0x000fe200078e0212 */
[----:B------:R0:W-:Y:S01]  /*1a80*/  STL [R28], R25 ;  /* 0x000000191c007387 */ /* 0x0001e20000100800 */
[----:B--2---:R-:W-:-:S04]  /*1a90*/  IABS R13, R22 ;  /* 0x00000016000d7213 */ /* 0x004fc80000000000 */
[----:B------:R-:W1:Y:S08]  /*1aa0*/  I2F.RP R21, R13 ;  /* 0x0000000d00157306 */ /* 0x000e700000209400 */
[----:B-1----:R-:W1:Y:S02]  /*1ab0*/  MUFU.RCP R21, R21 ;  /* 0x0000001500157308 */ /* 0x002e640000001000 */
[----:B-1----:R-:W-:-:S06]  /*1ac0*/  IADD3 R17, PT, PT, R21, 0xffffffe, RZ ;  /* 0x0ffffffe15117810 */ /* 0x002fcc0007ffe0ff */
[----:B------:R-:W1:Y:S01]  /*1ad0*/  F2I.FTZ.U32.TRUNC.NTZ R17, R17 ;  /* 0x0000001100117305 */ /* 0x000e62000021f000 */
[----:B------:R-:W-:Y:S02]  /*1ae0*/  MOV R21, R16 ;  /* 0x0000001000157202 */ /* 0x000fe40000000f00 */
[----:B-1----:R-:W-:-:S05]  /*1af0*/  IADD3 R23, PT, PT, RZ, -R17, RZ ;  /* 0x80000011ff177210 */ /* 0x002fca0007ffe0ff */
[----:B------:R-:W-:-:S04]  /*1b00*/  IMAD.MOV.U32 R16, RZ, RZ, R23 ;  /* 0x000000ffff107224 */ /* 0x000fc800078e0017 */
[----:B------:R-:W-:Y:S02]  /*1b10*/  IMAD R9, R16, R13, RZ ;  /* 0x0000000d10097224 */ /* 0x000fe400078e02ff */
[----:B------:R-:W-:Y:S01]  /*1b20*/  IMAD.MOV.U32 R16, RZ, RZ, RZ ;  /* 0x000000ffff107224 */ /* 0x000fe200078e00ff */
[----:B------:R-:W-:Y:S02]  /*1b30*/  @!P2 IADD3 R21, PT, PT, -R21, RZ, RZ ;  /* 0x000000ff1515a210 */ /* 0x000fe40007ffe1ff */
[----:B------:R-:W-:Y:S01]  /*1b40*/  @!P0 LOP3.LUT R21, RZ, R20, RZ, 0x33, !PT ;  /* 0x00000014ff158212 */ /* 0x000fe200078e33ff */
[----:B------:R-:W-:Y:S01]  /*1b50*/  IMAD.HI.U32 R16, R17, R9, R16 ;  /* 0x0000000911107227 */ /* 0x000fe200078e0010 */
[----:B------:R-:W-:Y:S02]  /*1b60*/  IABS R9, R22 ;  /* 0x0000001600097213 */ /* 0x000fe40000000000 */
[----:B0-----:R-:W-:Y:S02]  /*1b70*/  IABS R28, R21 ;  /* 0x00000015001c7213 */ /* 0x001fe40000000000 */
[----:B------:R-:W-:Y:S01]  /*1b80*/  IADD3 R11, PT, PT, RZ, -R9, RZ ;  /* 0x80000009ff0b7210 */ /* 0x000fe20007ffe0ff */
[----:B------:R-:W-:-:S02]  /*1b90*/  VIADD R9, R6, 0xfffffffd ;  /* 0xfffffffd06097836 */ /* 0x000fc40000000000 */
[----:B------:R-:W-:-:S04]  /*1ba0*/  IMAD.HI.U32 R23, R16, R28, RZ ;  /* 0x0000001c10177227 */ /* 0x000fc800078e00ff */
[----:B------:R-:W-:-:S06]  /*1bb0*/  IMAD.WIDE.U32 R16, R9, 0x4, R14 ;  /* 0x0000000409107825 */ /* 0x000fcc00078e000e */
[----:B------:R0:W2:Y:S01]  /*1bc0*/  LDG.E R16, desc[UR10][R16.64] ;  /* 0x0000000a10107981 */ /* 0x0000a2000c1e1900 */
[----:B------:R-:W-:-:S05]  /*1bd0*/  IMAD R28, R23, R11, R28 ;  /* 0x0000000b171c7224 */ /* 0x000fca00078e021c */
[----:B------:R-:W-:-:S13]  /*1be0*/  ISETP.GT.U32.AND P0, PT, R13, R28, PT ;  /* 0x0000001c0d00720c */ /* 0x000fda0003f04070 */
[----:B------:R-:W-:-:S04]  /*1bf0*/  @!P0 IADD3 R28, PT, PT, R28, -R13, RZ ;  /* 0x8000000d1c1c8210 */ /* 0x000fc80007ffe0ff */
[----:B------:R-:W-:Y:S02]  /*1c00*/  ISETP.GE.U32.AND P1, PT, R28, R13, PT ;  /* 0x0000000d1c00720c */ /* 0x000fe40003f26070 */
[----:B------:R-:W-:Y:S01]  /*1c10*/  LOP3.LUT R27, R21, R22, RZ, 0x3c, !PT ;  /* 0x00000016151b7212 */ /* 0x000fe200078e3cff */
[----:B------:R-:W-:Y:S01]  /*1c20*/  @!P0 VIADD R23, R23, 0x1 ;  /* 0x0000000117178836 */ /* 0x000fe20000000000 */
[----:B------:R-:W-:Y:S02]  /*1c30*/  ISETP.NE.AND P0, PT, R22, RZ, PT ;  /* 0x000000ff1600720c */ /* 0x000fe40003f05270 */
[----:B------:R-:W-:Y:S02]  /*1c40*/  ISETP.GE.AND P2, PT, R27, RZ, PT ;  /* 0x000000ff1b00720c */ /* 0x000fe40003f46270 */
[----:B------:R-:W-:-:S05]  /*1c50*/  LEA R29, R12, R1, 0x2 ;  /* 0x000000010c1d7211 */ /* 0x000fca00078e10ff */
[----:B------:R-:W-:Y:S02]  /*1c60*/  @P1 IADD3 R23, PT, PT, R23, 0x1, RZ ;  /* 0x0000000117171810 */ /* 0x000fe40007ffe0ff */
[----:B------:R-:W-:-:S03]  /*1c70*/  IADD3 R12, PT, PT, -R24, RZ, RZ ;  /* 0x000000ff180c7210 */ /* 0x000fc60007ffe1ff */
[----:B0-----:R-:W-:Y:S02]  /*1c80*/  IMAD.MOV.U32 R17, RZ, RZ, R23 ;  /* 0x000000ffff117224 */ /* 0x001fe400078e0017 */
[----:B------:R-:W-:Y:S02]  /*1c90*/  IMAD R7, R7, R12, R26 ;  /* 0x0000000c07077224 */ /* 0x000fe400078e021a */
[----:B------:R-:W-:Y:S01]  /*1ca0*/  IMAD.MOV.U32 R12, RZ, RZ, RZ ;  /* 0x000000ffff0c7224 */ /* 0x000fe200078e00ff */
[----:B------:R-:W-:Y:S02]  /*1cb0*/  @!P2 IADD3 R17, PT, PT, -R17, RZ, RZ ;  /* 0x000000ff1111a210 */ /* 0x000fe40007ffe1ff */
[----:B------:R-:W-:-:S04]  /*1cc0*/  @!P0 LOP3.LUT R17, RZ, R22, RZ, 0x33, !PT ;  /* 0x00000016ff118212 */ /* 0x000fc800078e33ff */
[----:B------:R-:W-:Y:S01]  /*1cd0*/  IABS R26, R17 ;  /* 0x00000011001a7213 */ /* 0x000fe20000000000 */
[----:B------:R0:W-:Y:S02]  /*1ce0*/  STL [R29], R18 ;  /* 0x000000121d007387 */ /* 0x0001e40000100800 */
[----:B0-----:R-:W-:Y:S01]  /*1cf0*/  VIADD R18, R6, 0xfffffffc ;  /* 0xfffffffc06127836 */ /* 0x001fe20000000000 */
[----:B--2---:R-:W-:-:S04]  /*1d00*/  IABS R11, R16 ;  /* 0x00000010000b7213 */ /* 0x004fc80000000000 */
[----:B------:R-:W0:Y:S08]  /*1d10*/  I2F.RP R25, R11 ;  /* 0x0000000b00197306 */ /* 0x000e300000209400 */
[----:B0-----:R-:W0:Y:S02]  /*1d20*/  MUFU.RCP R25, R25 ;  /* 0x0000001900197308 */ /* 0x001e240000001000 */
[----:B0-----:R-:W-:-:S06]  /*1d30*/  VIADD R13, R25, 0xffffffe ;  /* 0x0ffffffe190d7836 */ /* 0x001fcc0000000000 */
[----:B------:R-:W0:Y:S02]  /*1d40*/  F2I.FTZ.U32.TRUNC.NTZ R13, R13 ;  /* 0x0000000d000d7305 */ /* 0x000e24000021f000 */
[----:B0-----:R-:W-:-:S04]  /*1d50*/  IMAD.MOV R28, RZ, RZ, -R13 ;  /* 0x000000ffff1c7224 */ /* 0x001fc800078e0a0d */
[----:B------:R-:W-:-:S04]  /*1d60*/  IMAD R23, R28, R11, RZ ;  /* 0x0000000b1c177224 */ /* 0x000fc800078e02ff */
[----:B------:R-:W-:Y:S01]  /*1d70*/  IMAD.HI.U32 R12, R13, R23, R12 ;  /* 0x000000170d0c7227 */ /* 0x000fe200078e000c */
[----:B------:R-:W-:-:S04]  /*1d80*/  IABS R13, R16 ;  /* 0x00000010000d7213 */ /* 0x000fc80000000000 */
[----:B------:R-:W-:Y:S01]  /*1d90*/  IADD3 R13, PT, PT, RZ, -R13, RZ ;  /* 0x8000000dff0d7210 */ /* 0x000fe20007ffe0ff */
[----:B------:R-:W-:-:S04]  /*1da0*/  IMAD.HI.U32 R23, R12, R26, RZ ;  /* 0x0000001a0c177227 */ /* 0x000fc800078e00ff */
[----:B------:R-:W-:Y:S02]  /*1db0*/  IMAD R26, R23, R13, R26 ;  /* 0x0000000d171a7224 */ /* 0x000fe400078e021a */
[----:B------:R-:W-:-:S06]  /*1dc0*/  IMAD.WIDE.U32 R12, R18, 0x4, R14 ;  /* 0x00000004120c7825 */ /* 0x000fcc00078e000e */
[----:B------:R0:W2:Y:S01]  /*1dd0*/  LDG.E R12, desc[UR10][R12.64] ;  /* 0x0000000a0c0c7981 */ /* 0x0000a2000c1e1900 */
[----:B------:R-:W-:-:S13]  /*1de0*/  ISETP.GT.U32.AND P0, PT, R11, R26, PT ;  /* 0x0000001a0b00720c */ /* 0x000fda0003f04070 */
[----:B------:R-:W-:-:S04]  /*1df0*/  @!P0 IADD3 R26, PT, PT, R26, -R11, RZ ;  /* 0x8000000b1a1a8210 */ /* 0x000fc80007ffe0ff */
[----:B------:R-:W-:Y:S02]  /*1e00*/  ISETP.GE.U32.AND P1, PT, R26, R11, PT ;  /* 0x0000000b1a00720c */ /* 0x000fe40003f26070 */
[----:B------:R-:W-:Y:S01]  /*1e10*/  LOP3.LUT R27, R17, R16, RZ, 0x3c, !PT ;  /* 0x00000010111b7212 */ /* 0x000fe200078e3cff */
[----:B------:R-:W-:Y:S01]  /*1e20*/  @!P0 VIADD R23, R23, 0x1 ;  /* 0x0000000117178836 */ /* 0x000fe20000000000 */
[----:B------:R-:W-:Y:S02]  /*1e30*/  LEA R10, R10, R1, 0x2 ;  /* 0x000000010a0a7211 */ /* 0x000fe400078e10ff */
[----:B------:R-:W-:Y:S02]  /*1e40*/  ISETP.GE.AND P2, PT, R27, RZ, PT ;  /* 0x000000ff1b00720c */ /* 0x000fe40003f46270 */
[----:B------:R-:W-:Y:S01]  /*1e50*/  ISETP.NE.AND P0, PT, R16, RZ, PT ;  /* 0x000000ff1000720c */ /* 0x000fe20003f05270 */
[----:B------:R1:W-:Y:S01]  /*1e60*/  STL [R10], R7 ;  /* 0x000000070a007387 */ /* 0x0003e20000100800 */
[----:B0-----:R-:W-:-:S03]  /*1e70*/  IADD3 R13, PT, PT, -R19, RZ, RZ ;  /* 0x000000ff130d7210 */ /* 0x001fc60007ffe1ff */
[----:B------:R-:W-:Y:S01]  /*1e80*/  @P1 IADD3 R23, PT, PT, R23, 0x1, RZ ;  /* 0x0000000117171810 */ /* 0x000fe20007ffe0ff */
[----:B-1----:R-:W-:Y:S02]  /*1e90*/  HFMA2 R10, -RZ, RZ, 0, 0 ;  /* 0x00000000ff0a7431 */ /* 0x002fe400000001ff */
[----:B------:R-:W-:-:S03]  /*1ea0*/  IMAD R5, R5, R13, R24 ;  /* 0x0000000d05057224 */ /* 0x000fc600078e0218 */
[----:B------:R-:W-:Y:S02]  /*1eb0*/  @!P2 IMAD.MOV R23, RZ, RZ, -R23 ;  /* 0x000000ffff17a224 */ /* 0x000fe400078e0a17 */
[----:B------:R-:W-:Y:S01]  /*1ec0*/  @!P0 LOP3.LUT R23, RZ, R16, RZ, 0x33, !PT ;  /* 0x00000010ff178212 */ /* 0x000fe200078e33ff */
[----:B------:R-:W-:Y:S01]  /*1ed0*/  VIADD R3, R3, 0x8 ;  /* 0x0000000803037836 */ /* 0x000fe20000000000 */
[----:B--2---:R-:W-:-:S04]  /*1ee0*/  IABS R25, R12 ;  /* 0x0000000c00197213 */ /* 0x004fc80000000000 */
[----:B------:R-:W0:Y:S08]  /*1ef0*/  I2F.RP R26, R25 ;  /* 0x00000019001a7306 */ /* 0x000e300000209400 */
[----:B0-----:R-:W0:Y:S02]  /*1f00*/  MUFU.RCP R26, R26 ;  /* 0x0000001a001a7308 */ /* 0x001e240000001000 */
[----:B0-----:R-:W-:-:S06]  /*1f10*/  VIADD R11, R26, 0xffffffe ;  /* 0x0ffffffe1a0b7836 */ /* 0x001fcc0000000000 */
[----:B------:R-:W0:Y:S01]  /*1f20*/  F2I.FTZ.U32.TRUNC.NTZ R11, R11 ;  /* 0x0000000b000b7305 */ /* 0x000e22000021f000 */
[----:B------:R-:W-:Y:S01]  /*1f30*/  IABS R7, R12 ;  /* 0x0000000c00077213 */ /* 0x000fe20000000000 */
[----:B0-----:R-:W-:-:S04]  /*1f40*/  IMAD.MOV R26, RZ, RZ, -R11 ;  /* 0x000000ffff1a7224 */ /* 0x001fc800078e0a0b */
[----:B------:R-:W-:-:S04]  /*1f50*/  IMAD R13, R26, R25, RZ ;  /* 0x000000191a0d7224 */ /* 0x000fc800078e02ff */
[----:B------:R-:W-:Y:S01]  /*1f60*/  IMAD.HI.U32 R10, R11, R13, R10 ;  /* 0x0000000d0b0a7227 */ /* 0x000fe200078e000a */
[----:B------:R-:W-:-:S03]  /*1f70*/  IABS R11, R23 ;  /* 0x00000017000b7213 */ /* 0x000fc60000000000 */
[----:B------:R-:W-:Y:S02]  /*1f80*/  IMAD.MOV R24, RZ, RZ, -R7 ;  /* 0x000000ffff187224 */ /* 0x000fe400078e0a07 */
[----:B------:R-:W-:-:S04]  /*1f90*/  IMAD.HI.U32 R7, R10, R11, RZ ;  /* 0x0000000b0a077227 */ /* 0x000fc800078e00ff */
[----:B------:R-:W-:-:S05]  /*1fa0*/  IMAD R10, R7, R24, R11 ;  /* 0x00000018070a7224 */ /* 0x000fca00078e020b */
[----:B------:R-:W-:-:S13]  /*1fb0*/  ISETP.GT.U32.AND P0, PT, R25, R10, PT ;  /* 0x0000000a1900720c */ /* 0x000fda0003f04070 */
[----:B------:R-:W-:-:S04]  /*1fc0*/  @!P0 IADD3 R10, PT, PT, R10, -R25, RZ ;  /* 0x800000190a0a8210 */ /* 0x000fc80007ffe0ff */
[----:B------:R-:W-:Y:S02]  /*1fd0*/  ISETP.GE.U32.AND P1, PT, R10, R25, PT ;  /* 0x000000190a00720c */ /* 0x000fe40003f26070 */
[----:B------:R-:W-:Y:S01]  /*1fe0*/  LOP3.LUT R10, R23, R12, RZ, 0x3c, !PT ;  /* 0x0000000c170a7212 */ /* 0x000fe200078e3cff */
[----:B------:R-:W-:Y:S01]  /*1ff0*/  @!P0 VIADD R7, R7, 0x1 ;  /* 0x0000000107078836 */ /* 0x000fe20000000000 */
[----:B------:R-:W-:Y:S02]  /*2000*/  ISETP.NE.AND P0, PT, R12, RZ, PT ;  /* 0x000000ff0c00720c */ /* 0x000fe40003f05270 */
[----:B------:R-:W-:Y:S01]  /*2010*/  ISETP.GE.AND P2, PT, R10, RZ, PT ;  /* 0x000000ff0a00720c */ /* 0x000fe20003f46270 */
[----:B------:R-:W-:-:S06]  /*2020*/  IMAD.MOV R10, RZ, RZ, -R21 ;  /* 0x000000ffff0a7224 */ /* 0x000fcc00078e0a15 */
[----:B------:R-:W-:Y:S01]  /*2030*/  @P1 IADD3 R7, PT, PT, R7, 0x1, RZ ;  /* 0x0000000107071810 */ /* 0x000fe20007ffe0ff */
[----:B------:R-:W-:Y:S01]  /*2040*/  IMAD R19, R20, R10, R19 ;  /* 0x0000000a14137224 */ /* 0x000fe200078e0213 */
[----:B------:R-:W-:Y:S01]  /*2050*/  IADD3 R11, PT, PT, -R23, RZ, RZ ;  /* 0x000000ff170b7210 */ /* 0x000fe20007ffe1ff */
[----:B------:R-:W-:-:S03]  /*2060*/  IMAD.MOV R10, RZ, RZ, -R17 ;  /* 0x000000ffff0a7224 */ /* 0x000fc600078e0a11 */
[----:B------:R-:W-:Y:S02]  /*2070*/  @!P2 IADD3 R7, PT, PT, -R7, RZ, RZ ;  /* 0x000000ff0707a210 */ /* 0x000fe40007ffe1ff */
[----:B------:R-:W-:Y:S01]  /*2080*/  @!P0 LOP3.LUT R7, RZ, R12, RZ, 0x33, !PT ;  /* 0x0000000cff078212 */ /* 0x000fe200078e33ff */
[----:B------:R-:W-:Y:S01]  /*2090*/  IMAD R21, R22, R10, R21 ;  /* 0x0000000a16157224 */ /* 0x000fe200078e0215 */
[-C--:B------:R-:W-:Y:S01]  /*20a0*/  LEA R20, R6, R1.reuse, 0x2 ;  /* 0x0000000106147211 */ /* 0x080fe200078e10ff */
[----:B------:R-:W-:Y:S02]  /*20b0*/  IMAD R10, R8, 0x4, R1 ;  /* 0x00000004080a7824 */ /* 0x000fe400078e0201 */
[----:B------:R-:W-:Y:S01]  /*20c0*/  IMAD.MOV R13, RZ, RZ, -R7 ;  /* 0x000000ffff0d7224 */ /* 0x000fe200078e0a07 */
[----:B------:R-:W-:Y:S01]  /*20d0*/  LEA R8, R4, R1, 0x2 ;  /* 0x0000000104087211 */ /* 0x000fe200078e10ff */
[----:B------:R-:W-:Y:S02]  /*20e0*/  IMAD R16, R16, R11, R17 ;  /* 0x0000000b10107224 */ /* 0x000fe400078e0211 */
[----:B------:R-:W-:Y:S01]  /*20f0*/  IMAD R11, R9, 0x4, R1 ;  /* 0x00000004090b7824 */ /* 0x000fe200078e0201 */
[----:B------:R-:W-:Y:S01]  /*2100*/  LEA R9, R18, R1, 0x2 ;  /* 0x0000000112097211 */ /* 0x000fe200078e10ff */
[----:B------:R-:W-:Y:S01]  /*2110*/  IMAD R12, R12, R13, R23 ;  /* 0x0000000d0c0c7224 */ /* 0x000fe200078e0217 */
[----:B------:R1:W-:Y:S04]  /*2120*/  STL [R20], R5 ;  /* 0x0000000514007387 */ /* 0x0003e80000100800 */
[----:B------:R1:W-:Y:S04]  /*2130*/  STL [R10], R19 ;  /* 0x000000130a007387 */ /* 0x0003e80000100800 */
[----:B------:R1:W-:Y:S04]  /*2140*/  STL [R8], R21 ;  /* 0x0000001508007387 */ /* 0x0003e80000100800 */
[----:B------:R1:W-:Y:S04]  /*2150*/  STL [R11], R16 ;  /* 0x000000100b007387 */ /* 0x0003e80000100800 */
[----:B------:R1:W-:Y:S01]  /*2160*/  STL [R9], R12 ;  /* 0x0000000c09007387 */ /* 0x0003e20000100800 */
[----:B------:R-:W-:Y:S01]  /*2170*/  ISETP.NE.AND P0, PT, R3, RZ, PT ;  /* 0x000000ff0300720c */ /* 0x000fe20003f05270 */
[----:B------:R-:W-:Y:S01]  /*2180*/  IMAD.MOV.U32 R4, RZ, RZ, R7 ;  /* 0x000000ffff047224 */ /* 0x000fe200078e0007 */
[----:B------:R-:W-:-:S11]  /*2190*/  IADD3 R6, PT, PT, R6, -0x8, RZ ;  /* 0xfffffff806067810 */ /* 0x000fd60007ffe0ff */
[----:B-1----:R-:W-:Y:S05]  /*21a0*/  @P0 BRA `(.L_x_3) ;  /* 0xfffffff000000947 */ /* 0x002fea000383ffff */
.L_x_2:
[----:B0-----:R-:W-:-:S07]  /*21b0*/  IADD3 R11, PT, PT, R6, 0x4, RZ ;  /* 0x00000004060b7810 */ /* 0x001fce0007ffe0ff */
.L_x_1:
[----:B------:R-:W-:-:S13]  /*21c0*/  ISETP.NE.AND P0, PT, R2, RZ, PT ;  /* 0x000000ff0200720c */ /* 0x000fda0003f05270 */
[----:B------:R-:W-:Y:S05]  /*21d0*/  @!P0 BRA `(.L_x_4) ;  /* 0x0000000c00c88947 */ /* 0x000fea0003800000 */
[----:B------:R-:W0:Y:S01]  /*21e0*/  LDCU UR4, c[0x0][0x3a8] ;  /* 0x00007500ff0477ac */ /* 0x000e220008000800 */
[----:B------:R-:W-:Y:S01]  /*21f0*/  ISETP.GE.U32.AND P1, PT, R2, 0x4, PT ;  /* 0x000000040200780c */ /* 0x000fe20003f26070 */
[----:B0-----:R-:W-:-:S04]  /*2200*/  ULOP3.LUT UR5, UR4, 0x3, URZ, 0xc0, !UPT ;  /* 0x0000000304057892 */ /* 0x001fc8000f8ec0ff */
[----:B------:R-:W-:-:S08]  /*2210*/  UISETP.NE.AND UP0, UPT, UR5, URZ, UPT ;  /* 0x000000ff0500728c */ /* 0x000fd0000bf05270 */
[----:B------:R-:W-:Y:S05]  /*2220*/  @!P1 BRA `(.L_x_5) ;  /* 0x0000000800189947 */ /* 0x000fea0003800000 */
[----:B------:R-:W0:Y:S01]  /*2230*/  LDC.64 R6, c[0x0][0x398] ;  /* 0x0000e600ff067b82 */ /* 0x000e220000000a00 */
[----:B------:R-:W-:-:S04]  /*2240*/  VIADD R8, R11, 0xffffffff ;  /* 0xffffffff0b087836 */ /* 0x000fc80000000000 */
[----:B0-----:R-:W-:-:S05]  /*2250*/  IMAD.WIDE.U32 R14, R8, 0x4, R6 ;  /* 0x00000004080e7825 */ /* 0x001fca00078e0006 */
[----:B------:R-:W2:Y:S01]  /*2260*/  LDG.E R5, desc[UR10][R14.64] ;  /* 0x0000000a0e057981 */ /* 0x000ea2000c1e1900 */
[----:B------:R-:W-:-:S05]  /*2270*/  IADD3 R10, PT, PT, R11, -0x2, RZ ;  /* 0xfffffffe0b0a7810 */ /* 0x000fca0007ffe0ff */
[----:B------:R-:W-:-:S05]  /*2280*/  IMAD.WIDE.U32 R16, R10, 0x4, R6 ;  /* 0x000000040a107825 */ /* 0x000fca00078e0006 */
[----:B------:R0:W3:Y:S01]  /*2290*/  LDG.E R3, desc[UR10][R16.64] ;  /* 0x0000000a10037981 */ /* 0x0000e2000c1e1900 */
[----:B------:R-:W-:-:S04]  /*22a0*/  VIADD R12, R11, 0xfffffffd ;  /* 0xfffffffd0b0c7836 */ /* 0x000fc80000000000 */
[----:B------:R-:W-:-:S05]  /*22b0*/  IMAD.WIDE.U32 R18, R12, 0x4, R6 ;  /* 0x000000040c127825 */ /* 0x000fca00078e0006 */
[----:B------:R3:W4:Y:S01]  /*22c0*/  LDG.E R9, desc[UR10][R18.64] ;  /* 0x0000000a12097981 */ /* 0x000722000c1e1900 */
[----:B------:R-:W-:-:S05]  /*22d0*/  IADD3 R11, PT, PT, R11, -0x4, RZ ;  /* 0xfffffffc0b0b7810 */ /* 0x000fca0007ffe0ff */
[----:B------:R-:W-:-:S05]  /*22e0*/  IMAD.WIDE.U32 R20, R11, 0x4, R6 ;  /* 0x000000040b147825 */ /* 0x000fca00078e0006 */
[----:B------:R1:W5:Y:S01]  /*22f0*/  LDG.E R13, desc[UR10][R20.64] ;  /* 0x0000000a140d7981 */ /* 0x000362000c1e1900 */
[----:B0-----:R-:W-:Y:S01]  /*2300*/  IABS R16, R4 ;  /* 0x0000000400107213 */ /* 0x001fe20000000000 */
[--C-:B------:R-:W-:Y:S01]  /*2310*/  IMAD R8, R8, 0x4, R1.reuse ;  /* 0x0000000408087824 */ /* 0x100fe200078e0201 */
[----:B------:R-:W-:Y:S01]  /*2320*/  LEA R10, R10, R1, 0x2 ;  /* 0x000000010a0a7211 */ /* 0x000fe200078e10ff */
[----:B------:R-:W-:Y:S01]  /*2330*/  IMAD R12, R12, 0x4, R1 ;  /* 0x000000040c0c7824 */ /* 0x000fe200078e0201 */
[----:B--2---:R-:W-:-:S04]  /*2340*/  IABS R15, R5 ;  /* 0x00000005000f7213 */ /* 0x004fc80000000000 */
[----:B------:R-:W0:Y:S01]  /*2350*/  I2F.RP R22, R15 ;  /* 0x0000000f00167306 */ /* 0x000e220000209400 */
[-C--:B---3--:R-:W-:Y:S02]  /*2360*/  IABS R18, R3.reuse ;  /* 0x0000000300127213 */ /* 0x088fe40000000000 */
[----:B-1----:R-:W-:-:S04]  /*2370*/  IABS R20, R3 ;  /* 0x0000000300147213 */ /* 0x002fc80000000000 */
[----:B------:R-:W-:Y:S01]  /*2380*/  IADD3 R20, PT, PT, RZ, -R20, RZ ;  /* 0x80000014ff147210 */ /* 0x000fe20007ffe0ff */
[----:B0-----:R-:W0:Y:S02]  /*2390*/  MUFU.RCP R22, R22 ;  /* 0x0000001600167308 */ /* 0x001e240000001000 */
[----:B0-----:R-:W-:-:S06]  /*23a0*/  VIADD R6, R22, 0xffffffe ;  /* 0x0ffffffe16067836 */ /* 0x001fcc0000000000 */
[----:B------:R0:W1:Y:S02]  /*23b0*/  F2I.FTZ.U32.TRUNC.NTZ R7, R6 ;  /* 0x0000000600077305 */ /* 0x000064000021f000 */
[----:B0-----:R-:W-:Y:S02]  /*23c0*/  MOV R6, RZ ;  /* 0x000000ff00067202 */ /* 0x001fe40000000f00 */
[----:B-1----:R-:W-:-:S05]  /*23d0*/  IADD3 R14, PT, PT, RZ, -R7, RZ ;  /* 0x80000007ff0e7210 */ /* 0x002fca0007ffe0ff */
[----:B------:R-:W-:Y:S02]  /*23e0*/  IMAD R17, R14, R15, RZ ;  /* 0x0000000f0e117224 */ /* 0x000fe400078e02ff */
[----:B------:R-:W-:Y:S01]  /*23f0*/  IMAD.MOV.U32 R14, RZ, RZ, R18 ;  /* 0x000000ffff0e7224 */ /* 0x000fe200078e0012 */
[----:B------:R-:W-:Y:S01]  /*2400*/  IABS R18, R5 ;  /* 0x0000000500127213 */ /* 0x000fe20000000000 */
[----:B------:R-:W-:Y:S02]  /*2410*/  IMAD.HI.U32 R7, R7, R17, R6 ;  /* 0x0000001107077227 */ /* 0x000fe400078e0006 */
[----:B------:R-:W0:Y:S01]  /*2420*/  I2F.RP R17, R14 ;  /* 0x0000000e00117306 */ /* 0x000e220000209400 */
[----:B------:R-:W-:Y:S01]  /*2430*/  IADD3 R19, PT, PT, RZ, -R18, RZ ;  /* 0x80000012ff137210 */ /* 0x000fe20007ffe0ff */
[----:B------:R-:W-:-:S04]  /*2440*/  IMAD.MOV.U32 R6, RZ, RZ, R16 ;  /* 0x000000ffff067224 */ /* 0x000fc800078e0010 */
[----:B------:R-:W-:-:S04]  /*2450*/  IMAD.HI.U32 R16, R7, R6, RZ ;  /* 0x0000000607107227 */ /* 0x000fc800078e00ff */
[----:B------:R-:W-:Y:S01]  /*2460*/  IMAD R6, R16, R19, R6 ;  /* 0x0000001310067224 */ /* 0x000fe200078e0206 */
[----:B0-----:R-:W0:Y:S04]  /*2470*/  MUFU.RCP R17, R17 ;  /* 0x0000001100117308 */ /* 0x001e280000001000 */
[----:B------:R-:W-:-:S13]  /*2480*/  ISETP.GT.U32.AND P3, PT, R15, R6, PT ;  /* 0x000000060f00720c */ /* 0x000fda0003f64070 */
[----:B------:R-:W-:Y:S02]  /*2490*/  @!P3 IMAD.IADD R6, R6, 0x1, -R15 ;  /* 0x000000010606b824 */ /* 0x000fe400078e0a0f */
[----:B------:R-:W-:Y:S01]  /*24a0*/  @!P3 VIADD R16, R16, 0x1 ;  /* 0x000000011010b836 */ /* 0x000fe20000000000 */
[----:B0-----:R-:W-:Y:S02]  /*24b0*/  IADD3 R7, PT, PT, R17, 0xffffffe, RZ ;  /* 0x0ffffffe11077810 */ /* 0x001fe40007ffe0ff */
[----:B------:R-:W-:Y:S02]  /*24c0*/  ISETP.GE.U32.AND P1, PT, R6, R15, PT ;  /* 0x0000000f0600720c */ /* 0x000fe40003f26070 */
[----:B------:R-:W-:Y:S02]  /*24d0*/  LOP3.LUT R6, R4, R5, RZ, 0x3c, !PT ;  /* 0x0000000504067212 */ /* 0x000fe400078e3cff */
[----:B------:R-:W0:Y:S01]  /*24e0*/  F2I.FTZ.U32.TRUNC.NTZ R7, R7 ;  /* 0x0000000700077305 */ /* 0x000e22000021f000 */
[----:B------:R-:W-:-:S02]  /*24f0*/  ISETP.NE.AND P3, PT, R5, RZ, PT ;  /* 0x000000ff0500720c */ /* 0x000fc40003f65270 */
[----:B------:R-:W-:Y:S01]  /*2500*/  ISETP.GE.AND P2, PT, R6, RZ, PT ;  /* 0x000000ff0600720c */ /* 0x000fe20003f46270 */
[----:B------:R-:W-:Y:S01]  /*2510*/  IMAD.MOV.U32 R6, RZ, RZ, RZ ;  /* 0x000000ffff067224 */ /* 0x000fe200078e00ff */
[----:B----4-:R-:W-:-:S04]  /*2520*/  IABS R15, R9 ;  /* 0x00000009000f7213 */ /* 0x010fc80000000000 */
[----:B------:R-:W-:Y:S01]  /*2530*/  @P1 IADD3 R16, PT, PT, R16, 0x1, RZ ;  /* 0x0000000110101810 */ /* 0x000fe20007ffe0ff */
[----:B------:R-:W1:Y:S01]  /*2540*/  I2F.RP R17, R15 ;  /* 0x0000000f00117306 */ /* 0x000e620000209400 */
[----:B0-----:R-:W-:-:S05]  /*2550*/  IMAD.MOV R19, RZ, RZ, -R7 ;  /* 0x000000ffff137224 */ /* 0x001fca00078e0a07 */
[----:B------:R-:W-:Y:S02]  /*2560*/  @!P2 IADD3 R16, PT, PT, -R16, RZ, RZ ;  /* 0x000000ff1010a210 */ /* 0x000fe40007ffe1ff */
[----:B------:R-:W-:Y:S01]  /*2570*/  @!P3 LOP3.LUT R16, RZ, R5, RZ, 0x33, !PT ;  /* 0x00000005ff10b212 */ /* 0x000fe200078e33ff */
[----:B------:R-:W-:-:S03]  /*2580*/  IMAD R19, R19, R14, RZ ;  /* 0x0000000e13137224 */ /* 0x000fc600078e02ff */
[----:B------:R-:W-:Y:S01]  /*2590*/  IABS R18, R16 ;  /* 0x0000001000127213 */ /* 0x000fe20000000000 */
[----:B------:R-:W-:Y:S01]  /*25a0*/  IMAD.HI.U32 R6, R7, R19, R6 ;  /* 0x0000001307067227 */ /* 0x000fe200078e0006 */
[----:B-1----:R-:W0:Y:S03]  /*25b0*/  MUFU.RCP R17, R17 ;  /* 0x0000001100117308 */ /* 0x002e260000001000 */
[----:B------:R-:W-:Y:S01]  /*25c0*/  IMAD.MOV.U32 R7, RZ, RZ, R18 ;  /* 0x000000ffff077224 */ /* 0x000fe200078e0012 */
[----:B------:R-:W-:Y:S02]  /*25d0*/  MOV R18, R20 ;  /* 0x0000001400127202 */ /* 0x000fe40000000f00 */
[----:B------:R-:W-:Y:S01]  /*25e0*/  IABS R20, R9 ;  /* 0x0000000900147213 */ /* 0x000fe20000000000 */
[----:B------:R-:W-:-:S03]  /*25f0*/  IMAD.HI.U32 R6, R6, R7, RZ ;  /* 0x0000000706067227 */ /* 0x000fc600078e00ff */
[----:B------:R-:W-:Y:S01]  /*2600*/  IADD3 R20, PT, PT, RZ, -R20, RZ ;  /* 0x80000014ff147210 */ /* 0x000fe20007ffe0ff */
[----:B------:R-:W-:-:S05]  /*2610*/  IMAD R7, R6, R18, R7 ;  /* 0x0000001206077224 */ /* 0x000fca00078e0207 */
[----:B------:R-:W-:Y:S02]  /*2620*/  ISETP.GT.U32.AND P3, PT, R14, R7, PT ;  /* 0x000000070e00720c */ /* 0x000fe40003f64070 */
[----:B0-----:R-:W-:-:S11]  /*2630*/  IADD3 R18, PT, PT, R17, 0xffffffe, RZ ;  /* 0x0ffffffe11127810 */ /* 0x001fd60007ffe0ff */
[----:B------:R-:W-:Y:S02]  /*2640*/  @!P3 IMAD.IADD R7, R7, 0x1, -R14 ;  /* 0x000000010707b824 */ /* 0x000fe400078e0a0e */
[----:B------:R-:W-:Y:S01]  /*2650*/  @!P3 VIADD R6, R6, 0x1 ;  /* 0x000000010606b836 */ /* 0x000fe20000000000 */
[----:B------:R-:W-:Y:S02]  /*2660*/  ISETP.NE.AND P3, PT, R3, RZ, PT ;  /* 0x000000ff0300720c */ /* 0x000fe40003f65270 */
[----:B------:R-:W-:Y:S02]  /*2670*/  ISETP.GE.U32.AND P1, PT, R7, R14, PT ;  /* 0x0000000e0700720c */ /* 0x000fe40003f26070 */
[----:B------:R-:W0:Y:S01]  /*2680*/  F2I.FTZ.U32.TRUNC.NTZ R7, R18 ;  /* 0x0000001200077305 */ /* 0x000e22000021f000 */
[----:B------:R-:W-:-:S04]  /*2690*/  LOP3.LUT R14, R16, R3, RZ, 0x3c, !PT ;  /* 0x00000003100e7212 */ /* 0x000fc800078e3cff */
[----:B------:R-:W-:-:S06]  /*26a0*/  ISETP.GE.AND P2, PT, R14, RZ, PT ;  /* 0x000000ff0e00720c */ /* 0x000fcc0003f46270 */
[----:B------:R-:W-:Y:S01]  /*26b0*/  @P1 IADD3 R6, PT, PT, R6, 0x1, RZ ;  /* 0x0000000106061810 */ /* 0x000fe20007ffe0ff */
[----:B0-----:R-:W-:-:S03]  /*26c0*/  IMAD.MOV R17, RZ, RZ, -R7 ;  /* 0x000000ffff117224 */ /* 0x001fc600078e0a07 */
[----:B------:R-:W-:Y:S01]  /*26d0*/  MOV R14, R6 ;  /* 0x00000006000e7202 */ /* 0x000fe20000000f00 */
[----:B------:R-:W-:Y:S01]  /*26e0*/  IMAD.MOV.U32 R6, RZ, RZ, R17 ;  /* 0x000000ffff067224 */ /* 0x000fe200078e0011 */
[----:B-----5:R-:W-:Y:S02]  /*26f0*/  IABS R17, R13 ;  /* 0x0000000d00117213 */ /* 0x020fe40000000000 */
[----:B------:R-:W-:Y:S01]  /*2700*/  @!P2 IADD3 R14, PT, PT, -R14, RZ, RZ ;  /* 0x000000ff0e0ea210 */ /* 0x000fe20007ffe1ff */
[----:B------:R-:W-:Y:S01]  /*2710*/  IMAD R19, R6, R15, RZ ;  /* 0x0000000f06137224 */ /* 0x000fe200078e02ff */
[----:B------:R-:W-:Y:S01]  /*2720*/  @!P3 LOP3.LUT R14, RZ, R3, RZ, 0x33, !PT ;  /* 0x00000003ff0eb212 */ /* 0x000fe200078e33ff */
[----:B------:R-:W-:-:S03]  /*2730*/  IMAD.MOV.U32 R6, RZ, RZ, RZ ;  /* 0x000000ffff067224 */ /* 0x000fc600078e00ff */
[----:B------:R-:W-:Y:S01]  /*2740*/  IABS R18, R14 ;  /* 0x0000000e00127213 */ /* 0x000fe20000000000 */
[----:B------:R-:W-:Y:S02]  /*2750*/  IMAD.HI.U32 R6, R7, R19, R6 ;  /* 0x0000001307067227 */ /* 0x000fe400078e0006 */
[----:B------:R-:W0:Y:S02]  /*2760*/  I2F.RP R19, R17 ;  /* 0x0000001100137306 */ /* 0x000e240000209400 */
[----:B------:R-:W-:-:S04]  /*2770*/  IMAD.MOV.U32 R7, RZ, RZ, R18 ;  /* 0x000000ffff077224 */ /* 0x000fc800078e0012 */
[----:B------:R-:W-:-:S04]  /*2780*/  IMAD.HI.U32 R18, R6, R7, RZ ;  /* 0x0000000706127227 */ /* 0x000fc800078e00ff */
[----:B------:R-:W-:Y:S01]  /*2790*/  IMAD R6, R18, R20, R7 ;  /* 0x0000001412067224 */ /* 0x000fe200078e0207 */
[----:B------:R-:W-:Y:S01]  /*27a0*/  IABS R20, R13 ;  /* 0x0000000d00147213 */ /* 0x000fe20000000000 */
[----:B0-----:R-:W0:Y:S03]  /*27b0*/  MUFU.RCP R19, R19 ;  /* 0x0000001300137308 */ /* 0x001e260000001000 */
[----:B------:R-:W-:Y:S02]  /*27c0*/  ISETP.GT.U32.AND P3, PT, R15, R6, PT ;  /* 0x000000060f00720c */ /* 0x000fe40003f64070 */
[----:B------:R-:W-:-:S11]  /*27d0*/  IADD3 R20, PT, PT, RZ, -R20, RZ ;  /* 0x80000014ff147210 */ /* 0x000fd60007ffe0ff */
[-C--:B------:R-:W-:Y:S02]  /*27e0*/  @!P3 IADD3 R6, PT, PT, R6, -R15.reuse, RZ ;  /* 0x8000000f0606b210 */ /* 0x080fe40007ffe0ff */
[----:B------:R-:W-:Y:S01]  /*27f0*/  @!P3 IADD3 R18, PT, PT, R18, 0x1, RZ ;  /* 0x000000011212b810 */ /* 0x000fe20007ffe0ff */
[----:B0-----:R-:W-:Y:S01]  /*2800*/  VIADD R7, R19, 0xffffffe ;  /* 0x0ffffffe13077836 */ /* 0x001fe20000000000 */
[----:B------:R-:W-:Y:S02]  /*2810*/  ISETP.GE.U32.AND P1, PT, R6, R15, PT ;  /* 0x0000000f0600720c */ /* 0x000fe40003f26070 */
[----:B------:R-:W-:Y:S02]  /*2820*/  LOP3.LUT R6, R14, R9, RZ, 0x3c, !PT ;  /* 0x000000090e067212 */ /* 0x000fe400078e3cff */
[----:B------:R-:W-:Y:S01]  /*2830*/  ISETP.NE.AND P3, PT, R9, RZ, PT ;  /* 0x000000ff0900720c */ /* 0x000fe20003f65270 */
[----:B------:R-:W0:Y:S01]  /*2840*/  F2I.FTZ.U32.TRUNC.NTZ R7, R7 ;  /* 0x0000000700077305 */ /* 0x000e22000021f000 */
[----:B------:R-:W-:-:S07]  /*2850*/  ISETP.GE.AND P2, PT, R6, RZ, PT ;  /* 0x000000ff0600720c */ /* 0x000fce0003f46270 */
[----:B------:R-:W-:-:S06]  /*2860*/  @P1 VIADD R18, R18, 0x1 ;  /* 0x0000000112121836 */ /* 0x000fcc0000000000 */
[----:B------:R-:W-:Y:S01]  /*2870*/  @!P2 IMAD.MOV R18, RZ, RZ, -R18 ;  /* 0x000000ffff12a224 */ /* 0x000fe200078e0a12 */
[----:B0-----:R-:W-:Y:S02]  /*2880*/  IADD3 R6, PT, PT, RZ, -R7, RZ ;  /* 0x80000007ff067210 */ /* 0x001fe40007ffe0ff */
[----:B------:R-:W-:-:S03]  /*2890*/  @!P3 LOP3.LUT R18, RZ, R9, RZ, 0x33, !PT ;  /* 0x00000009ff12b212 */ /* 0x000fc600078e33ff */
[----:B------:R-:W-:Y:S01]  /*28a0*/  IMAD R15, R6, R17, RZ ;  /* 0x00000011060f7224 */ /* 0x000fe200078e02ff */
[----:B------:R-:W-:Y:S01]  /*28b0*/  IABS R19, R18 ;  /* 0x0000001200137213 */ /* 0x000fe20000000000 */
[----:B------:R-:W-:-:S04]  /*28c0*/  IMAD.MOV.U32 R6, RZ, RZ, RZ ;  /* 0x000000ffff067224 */ /* 0x000fc800078e00ff */
[----:B------:R-:W-:Y:S01]  /*28d0*/  IMAD.HI.U32 R6, R7, R15, R6 ;  /* 0x0000000f07067227 */ /* 0x000fe200078e0006 */
[----:B------:R-:W-:Y:S02]  /*28e0*/  MOV R7, R19 ;  /* 0x0000001300077202 */ /* 0x000fe40000000f00 */
[----:B------:R-:W-:-:S03]  /*28f0*/  IADD3 R15, PT, PT, -R14, RZ, RZ ;  /* 0x000000ff0e0f7210 */ /* 0x000fc60007ffe1ff */
[----:B------:R-:W-:-:S04]  /*2900*/  IMAD.HI.U32 R6, R6, R7, RZ ;  /* 0x0000000706067227 */ /* 0x000fc800078e00ff */
[----:B------:R-:W-:Y:S01]  /*2910*/  IMAD R20, R6, R20, R7 ;  /* 0x0000001406147224 */ /* 0x000fe200078e0207 */
[----:B------:R-:W-:Y:S01]  /*2920*/  LOP3.LUT R7, R18, R13, RZ, 0x3c, !PT ;  /* 0x0000000d12077212 */ /* 0x000fe200078e3cff */
[----:B------:R-:W-:-:S03]  /*2930*/  IMAD R3, R3, R15, R16 ;  /* 0x0000000f03037224 */ /* 0x000fc600078e0210 */
[----:B------:R-:W-:Y:S02]  /*2940*/  ISETP.GT.U32.AND P3, PT, R17, R20, PT ;  /* 0x000000141100720c */ /* 0x000fe40003f64070 */
[----:B------:R-:W-:Y:S01]  /*2950*/  ISETP.GE.AND P2, PT, R7, RZ, PT ;  /* 0x000000ff0700720c */ /* 0x000fe20003f46270 */
[----:B------:R-:W-:-:S04]  /*2960*/  IMAD.MOV R7, RZ, RZ, -R16 ;  /* 0x000000ffff077224 */ /* 0x000fc800078e0a10 */
[----:B------:R-:W-:-:S05]  /*2970*/  IMAD R5, R5, R7, R4 ;  /* 0x0000000705057224 */ /* 0x000fca00078e0204 */
[----:B------:R0:W-:Y:S01]  /*2980*/  STL [R8], R5 ;  /* 0x0000000508007387 */ /* 0x0001e20000100800 */
[----:B------:R-:W-:Y:S01]  /*2990*/  @!P3 IMAD.IADD R20, R20, 0x1, -R17 ;  /* 0x000000011414b824 */ /* 0x000fe200078e0a11 */
[----:B------:R-:W-:Y:S02]  /*29a0*/  @!P3 IADD3 R6, PT, PT, R6, 0x1, RZ ;  /* 0x000000010606b810 */ /* 0x000fe40007ffe0ff */
[----:B------:R-:W-:Y:S01]  /*29b0*/  ISETP.NE.AND P3, PT, R13, RZ, PT ;  /* 0x000000ff0d00720c */ /* 0x000fe20003f65270 */
[----:B------:R0:W-:Y:S01]  /*29c0*/  STL [R10], R3 ;  /* 0x000000030a007387 */ /* 0x0001e20000100800 */
[----:B------:R-:W-:Y:S01]  /*29d0*/  ISETP.GE.U32.AND P1, PT, R20, R17, PT ;  /* 0x000000111400720c */ /* 0x000fe20003f26070 */
[----:B------:R-:W-:-:S04]  /*29e0*/  IMAD.MOV R17, RZ, RZ, -R18 ;  /* 0x000000ffff117224 */ /* 0x000fc800078e0a12 */
[----:B------:R-:W-:Y:S01]  /*29f0*/  IMAD R9, R9, R17, R14 ;  /* 0x0000001109097224 */ /* 0x000fe200078e020e */
[----:B------:R-:W-:-:S04]  /*2a00*/  LEA R14, R11, R1, 0x2 ;  /* 0x000000010b0e7211 */ /* 0x000fc800078e10ff */
[----:B------:R0:W-:Y:S03]  /*2a10*/  STL [R12], R9 ;  /* 0x000000090c007387 */ /* 0x0001e60000100800 */
[----:B------:R-:W-:-:S05]  /*2a20*/  @P1 VIADD R6, R6, 0x1 ;  /* 0x0000000106061836 */ /* 0x000fca0000000000 */
[----:B------:R-:W-:Y:S02]  /*2a30*/  @!P2 IADD3 R6, PT, PT, -R6, RZ, RZ ;  /* 0x000000ff0606a210 */ /* 0x000fe40007ffe1ff */
[----:B------:R-:W-:-:S04]  /*2a40*/  @!P3 LOP3.LUT R6, RZ, R13, RZ, 0x33, !PT ;  /* 0x0000000dff06b212 */ /* 0x000fc800078e33ff */
[----:B------:R-:W-:Y:S01]  /*2a50*/  IADD3 R19, PT, PT, -R6, RZ, RZ ;  /* 0x000000ff06137210 */ /* 0x000fe20007ffe1ff */
[----:B------:R-:W-:-:S04]  /*2a60*/  IMAD.MOV.U32 R4, RZ, RZ, R6 ;  /* 0x000000ffff047224 */ /* 0x000fc800078e0006 */
[----:B------:R-:W-:-:S05]  /*2a70*/  IMAD R13, R13, R19, R18 ;  /* 0x000000130d0d7224 */ /* 0x000fca00078e0212 */
[----:B------:R0:W-:Y:S02]  /*2a80*/  STL [R14], R13 ;  /* 0x0000000d0e007387 */ /* 0x0001e40000100800 */
.L_x_5:
[----:B------:R-:W-:Y:S05]  /*2a90*/  BRA.U !UP0, `(.L_x_4) ;  /* 0x0000000508987547 */ /* 0x000fea000b800000 */
[----:B------:R-:W-:Y:S02]  /*2aa0*/  UISETP.NE.AND UP0, UPT, UR5, 0x1, UPT ;  /* 0x000000010500788c */ /* 0x000fe4000bf05270 */
[----:B------:R-:W-:-:S04]  /*2ab0*/  ULOP3.LUT UR4, UR4, 0x1, URZ, 0xc0, !UPT ;  /* 0x0000000104047892 */ /* 0x000fc8000f8ec0ff */
[----:B------:R-:W-:-:S03]  /*2ac0*/  UISETP.NE.U32.AND UP1, UPT, UR4, 0x1, UPT ;  /* 0x000000010400788c */ /* 0x000fc6000bf25070 */
[----:B------:R-:W-:Y:S08]  /*2ad0*/  BRA.U !UP0, `(.L_x_6) ;  /* 0x0000000508147547 */ /* 0x000ff0000b800000 */
[----:B0-----:R-:W0:Y:S01]  /*2ae0*/  LDC.64 R14, c[0x0][0x398] ;  /* 0x0000e600ff0e7b82 */ /* 0x001e220000000a00 */
[----:B------:R-:W-:-:S05]  /*2af0*/  IADD3 R6, PT, PT, R11, -0x1, RZ ;  /* 0xffffffff0b067810 */ /* 0x000fca0007ffe0ff */
[----:B0-----:R-:W-:-:S05]  /*2b00*/  IMAD.WIDE.U32 R12, R6, 0x4, R14 ;  /* 0x00000004060c7825 */ /* 0x001fca00078e000e */
[----:B------:R-:W2:Y:S01]  /*2b10*/  LDG.E R3, desc[UR10][R12.64] ;  /* 0x0000000a0c037981 */ /* 0x000ea2000c1e1900 */
[----:B------:R-:W-:-:S04]  /*2b20*/  VIADD R8, R11, 0xfffffffe ;  /* 0xfffffffe0b087836 */ /* 0x000fc80000000000 */
[----:B------:R-:W-:-:S05]  /*2b30*/  IMAD.WIDE.U32 R14, R8, 0x4, R14 ;  /* 0x00000004080e7825 */ /* 0x000fca00078e000e */
[----:B------:R0:W3:Y:S01]  /*2b40*/  LDG.E R5, desc[UR10][R14.64] ;  /* 0x0000000a0e057981 */ /* 0x0000e2000c1e1900 */
[----:B------:R-:W-:Y:S02]  /*2b50*/  IABS R17, R4 ;  /* 0x0000000400117213 */ /* 0x000fe40000000000 */
[----:B------:R-:W-:Y:S02]  /*2b60*/  LEA R6, R6, R1, 0x2 ;  /* 0x0000000106067211 */ /* 0x000fe400078e10ff */
[-C--:B--2---:R-:W-:Y:S02]  /*2b70*/  IABS R9, R3.reuse ;  /* 0x0000000300097213 */ /* 0x084fe40000000000 */
[----:B0-----:R-:W-:Y:S02]  /*2b80*/  IABS R14, R3 ;  /* 0x00000003000e7213 */ /* 0x001fe40000000000 */
[----:B------:R-:W0:Y:S02]  /*2b90*/  I2F.RP R16, R9 ;  /* 0x0000000900107306 */ /* 0x000e240000209400 */
[----:B------:R-:W-:-:S02]  /*2ba0*/  IADD3 R15, PT, PT, RZ, -R14, RZ ;  /* 0x8000000eff0f7210 */ /* 0x000fc40007ffe0ff */
[----:B---3--:R-:W-:-:S04]  /*2bb0*/  IABS R7, R5 ;  /* 0x0000000500077213 */ /* 0x008fc80000000000 */
[----:B0-----:R-:W0:Y:S02]  /*2bc0*/  MUFU.RCP R16, R16 ;  /* 0x0000001000107308 */ /* 0x001e240000001000 */
[----:B0-----:R-:W-:-:S06]  /*2bd0*/  IADD3 R10, PT, PT, R16, 0xffffffe, RZ ;  /* 0x0ffffffe100a7810 */ /* 0x001fcc0007ffe0ff */
[----:B------:R0:W1:Y:S02]  /*2be0*/  F2I.FTZ.U32.TRUNC.NTZ R11, R10 ;  /* 0x0000000a000b7305 */ /* 0x000064000021f000 */
[----:B0-----:R-:W-:Y:S02]  /*2bf0*/  HFMA2 R10, -RZ, RZ, 0, 0 ;  /* 0x00000000ff0a7431 */ /* 0x001fe400000001ff */
[----:B-1----:R-:W-:-:S04]  /*2c00*/  IMAD.MOV R12, RZ, RZ, -R11 ;  /* 0x000000ffff0c7224 */ /* 0x002fc800078e0a0b */
[----:B------:R-:W-:Y:S02]  /*2c10*/  IMAD R13, R12, R9, RZ ;  /* 0x000000090c0d7224 */ /* 0x000fe400078e02ff */
[----:B------:R-:W-:Y:S02]  /*2c20*/  IMAD.MOV.U32 R12, RZ, RZ, R17 ;  /* 0x000000ffff0c7224 */ /* 0x000fe400078e0011 */
[----:B------:R-:W-:Y:S02]  /*2c30*/  IMAD.HI.U32 R11, R11, R13, R10 ;  /* 0x0000000d0b0b7227 */ /* 0x000fe400078e000a */
        /* <DEDUP_REMOVED lines=11> */
[----:B------:R-:W-:-:S02]  /*2cf0*/  IABS R13, R5 ;  /* 0x00000005000d7213 */ /* 0x000fc40000000000 */
[----:B------:R-:W0:Y:S01]  /*2d00*/  F2I.FTZ.U32.TRUNC.NTZ R11, R11 ;  /* 0x0000000b000b7305 */ /* 0x000e22000021f000 */
[----:B------:R-:W-:Y:S02]  /*2d10*/  ISETP.GE.AND P2, PT, R9, RZ, PT ;  /* 0x000000ff0900720c */ /* 0x000fe40003f46270 */
[----:B------:R-:W-:Y:S02]  /*2d20*/  IADD3 R13, PT, PT, RZ, -R13, RZ ;  /* 0x8000000dff0d7210 */ /* 0x000fe40007ffe0ff */
[----:B------:R-:W-:-:S05]  /*2d30*/  @P1 IADD3 R10, PT, PT, R10, 0x1, RZ ;  /* 0x000000010a0a1810 */ /* 0x000fca0007ffe0ff */
[----:B------:R-:W-:-:S04]  /*2d40*/  IMAD.MOV.U32 R14, RZ, RZ, R10 ;  /* 0x000000ffff0e7224 */ /* 0x000fc800078e000a */
        /* <DEDUP_REMOVED lines=8> */
[----:B------:R-:W-:Y:S01]  /*2dd0*/  MOV R11, R8 ;  /* 0x00000008000b7202 */ /* 0x000fe20000000f00 */
[----:B------:R-:W-:Y:S02]  /*2de0*/  IMAD.MOV.U32 R12, RZ, RZ, R13 ;  /* 0x000000ffff0c7224 */ /* 0x000fe400078e000d */
[----:B------:R-:W-:-:S04]  /*2df0*/  IMAD.HI.U32 R10, R10, R9, RZ ;  /* 0x000000090a0a7227 */ /* 0x000fc800078e00ff */
[----:B------:R-:W-:-:S05]  /*2e00*/  IMAD R12, R10, R12, R9 ;  /* 0x0000000c0a0c7224 */ /* 0x000fca00078e0209 */
[----:B------:R-:W-:-:S13]  /*2e10*/  ISETP.GT.U32.AND P3, PT, R7, R12, PT ;  /* 0x0000000c0700720c */ /* 0x000fda0003f64070 */
[-C--:B------:R-:W-:Y:S01]  /*2e20*/  @!P3 IADD3 R12, PT, PT, R12, -R7.reuse, RZ ;  /* 0x800000070c0cb210 */ /* 0x080fe20007ffe0ff */
[----:B------:R-:W-:Y:S01]  /*2e30*/  @!P3 VIADD R10, R10, 0x1 ;  /* 0x000000010a0ab836 */ /* 0x000fe20000000000 */
[----:B------:R-:W-:Y:S02]  /*2e40*/  ISETP.NE.AND P3, PT, R5, RZ, PT ;  /* 0x000000ff0500720c */ /* 0x000fe40003f65270 */
[----:B------:R-:W-:Y:S02]  /*2e50*/  ISETP.GE.U32.AND P1, PT, R12, R7, PT ;  /* 0x000000070c00720c */ /* 0x000fe40003f26070 */
[----:B------:R-:W-:-:S04]  /*2e60*/  LOP3.LUT R7, R14, R5, RZ, 0x3c, !PT ;  /* 0x000000050e077212 */ /* 0x000fc800078e3cff */
[----:B------:R-:W-:Y:S02]  /*2e70*/  ISETP.GE.AND P2, PT, R7, RZ, PT ;  /* 0x000000ff0700720c */ /* 0x000fe40003f46270 */
[----:B------:R-:W-:-:S05]  /*2e80*/  IADD3 R7, PT, PT, -R14, RZ, RZ ;  /* 0x000000ff0e077210 */ /* 0x000fca0007ffe1ff */
[----:B------:R-:W-:Y:S01]  /*2e90*/  @P1 IADD3 R10, PT, PT, R10, 0x1, RZ ;  /* 0x000000010a0a1810 */ /* 0x000fe20007ffe0ff */
[----:B------:R-:W-:-:S05]  /*2ea0*/  IMAD R3, R3, R7, R4 ;  /* 0x0000000703037224 */ /* 0x000fca00078e0204 */
[----:B------:R-:W-:Y:S01]  /*2eb0*/  @!P2 IMAD.MOV R10, RZ, RZ, -R10 ;  /* 0x000000ffff0aa224 */ /* 0x000fe200078e0a0a */
[----:B------:R-:W-:Y:S01]  /*2ec0*/  @!P3 LOP3.LUT R10, RZ, R5, RZ, 0x33, !PT ;  /* 0x00000005ff0ab212 */ /* 0x000fe200078e33ff */
[----:B------:R1:W-:Y:S04]  /*2ed0*/  STL [R6], R3 ;  /* 0x0000000306007387 */ /* 0x0003e80000100800 */
[--C-:B------:R-:W-:Y:S02]  /*2ee0*/  IMAD.MOV R12, RZ, RZ, -R10.reuse ;  /* 0x000000ffff0c7224 */ /* 0x100fe400078e0a0a */
[----:B------:R-:W-:Y:S02]  /*2ef0*/  IMAD.MOV.U32 R4, RZ, RZ, R10 ;  /* 0x000000ffff047224 */ /* 0x000fe400078e000a */
[----:B------:R-:W-:-:S02]  /*2f00*/  IMAD R5, R5, R12, R14 ;  /* 0x0000000c05057224 */ /* 0x000fc400078e020e */
[----:B------:R-:W-:-:S05]  /*2f10*/  IMAD R12, R8, 0x4, R1 ;  /* 0x00000004080c7824 */ /* 0x000fca00078e0201 */
[----:B------:R1:W-:Y:S02]  /*2f20*/  STL [R12], R5 ;  /* 0x000000050c007387 */ /* 0x0003e40000100800 */
.L_x_6:
[----:B------:R-:W-:Y:S05]  /*2f30*/  BRA.U UP1, `(.L_x_4) ;  /* 0x0000000101707547 */ /* 0x000fea000b800000 */
[----:B-1----:R-:W1:Y:S01]  /*2f40*/  LDC.64 R6, c[0x0][0x398] ;  /* 0x0000e600ff067b82 */ /* 0x002e620000000a00 */
[----:B------:R-:W-:-:S05]  /*2f50*/  IADD3 R11, PT, PT, R11, -0x1, RZ ;  /* 0xffffffff0b0b7810 */ /* 0x000fca0007ffe0ff */
[----:B-1----:R-:W-:-:S06]  /*2f60*/  IMAD.WIDE.U32 R6, R11, 0x4, R6 ;  /* 0x000000040b067825 */ /* 0x002fcc00078e0006 */
[----:B------:R1:W0:Y:S01]  /*2f70*/  LDG.E R7, desc[UR10][R6.64] ;  /* 0x0000000a06077981 */ /* 0x000222000c1e1900 */
[----:B------:R-:W-:Y:S02]  /*2f80*/  ISETP.GE.AND P3, PT, R4, RZ, PT ;  /* 0x000000ff0400720c */ /* 0x000fe40003f66270 */
[----:B-1----:R-:W-:Y:S02]  /*2f90*/  IABS R6, R4 ;  /* 0x0000000400067213 */ /* 0x002fe40000000000 */
[----:B------:R-:W-:Y:S02]  /*2fa0*/  LEA R4, R11, R1, 0x2 ;  /* 0x000000010b047211 */ /* 0x000fe400078e10ff */
[-C--:B0-----:R-:W-:Y:S02]  /*2fb0*/  IABS R10, R7.reuse ;  /* 0x00000007000a7213 */ /* 0x081fe40000000000 */
[----:B------:R-:W-:Y:S02]  /*2fc0*/  IABS R12, R7 ;  /* 0x00000007000c7213 */ /* 0x000fe40000000000 */
[----:B------:R-:W0:Y:S08]  /*2fd0*/  I2F.RP R3, R10 ;  /* 0x0000000a00037306 */ /* 0x000e300000209400 */
[----:B0-----:R-:W0:Y:S02]  /*2fe0*/  MUFU.RCP R3, R3 ;  /* 0x0000000300037308 */ /* 0x001e240000001000 */
[----:B0-----:R-:W-:Y:S01]  /*2ff0*/  VIADD R8, R3, 0xffffffe ;  /* 0x0ffffffe03087836 */ /* 0x001fe20000000000 */
[----:B------:R-:W-:-:S05]  /*3000*/  IADD3 R3, PT, PT, RZ, -R12, RZ ;  /* 0x8000000cff037210 */ /* 0x000fca0007ffe0ff */
[----:B------:R0:W1:Y:S02]  /*3010*/  F2I.FTZ.U32.TRUNC.NTZ R9, R8 ;  /* 0x0000000800097305 */ /* 0x000064000021f000 */
[----:B0-----:R-:W-:Y:S01]  /*3020*/  IMAD.MOV.U32 R8, RZ, RZ, RZ ;  /* 0x000000ffff087224 */ /* 0x001fe200078e00ff */
[----:B-1----:R-:W-:-:S05]  /*3030*/  IADD3 R5, PT, PT, RZ, -R9, RZ ;  /* 0x80000009ff057210 */ /* 0x002fca0007ffe0ff */
[----:B------:R-:W-:-:S04]  /*3040*/  IMAD R5, R5, R10, RZ ;  /* 0x0000000a05057224 */ /* 0x000fc800078e02ff */
[----:B------:R-:W-:-:S06]  /*3050*/  IMAD.HI.U32 R9, R9, R5, R8 ;  /* 0x0000000509097227 */ /* 0x000fcc00078e0008 */
[----:B------:R-:W-:-:S04]  /*3060*/  IMAD.HI.U32 R9, R9, R6, RZ ;  /* 0x0000000609097227 */ /* 0x000fc800078e00ff */
[----:B------:R-:W-:-:S05]  /*3070*/  IMAD R9, R9, R3, R6 ;  /* 0x0000000309097224 */ /* 0x000fca00078e0206 */
[----:B------:R-:W-:-:S13]  /*3080*/  ISETP.GT.U32.AND P1, PT, R10, R9, PT ;  /* 0x000000090a00720c */ /* 0x000fda0003f24070 */
[----:B------:R-:W-:Y:S01]  /*3090*/  @!P1 IMAD.IADD R9, R9, 0x1, -R10 ;  /* 0x0000000109099824 */ /* 0x000fe200078e0a0a */
[----:B------:R-:W-:-:S04]  /*30a0*/  ISETP.NE.AND P1, PT, R7, RZ, PT ;  /* 0x000000ff0700720c */ /* 0x000fc80003f25270 */
[----:B------:R-:W-:-:S13]  /*30b0*/  ISETP.GT.U32.AND P2, PT, R10, R9, PT ;  /* 0x000000090a00720c */ /* 0x000fda0003f44070 */
[----:B------:R-:W-:-:S05]  /*30c0*/  @!P2 IADD3 R9, PT, PT, R9, -R10, RZ ;  /* 0x8000000a0909a210 */ /* 0x000fca0007ffe0ff */
[----:B------:R-:W-:Y:S01]  /*30d0*/  @!P3 IMAD.MOV R9, RZ, RZ, -R9 ;  /* 0x000000ffff09b224 */ /* 0x000fe200078e0a09 */
[----:B------:R-:W-:-:S05]  /*30e0*/  @!P1 LOP3.LUT R9, RZ, R7, RZ, 0x33, !PT ;  /* 0x00000007ff099212 */ /* 0x000fca00078e33ff */
[----:B------:R2:W-:Y:S02]  /*30f0*/  STL [R4], R9 ;  /* 0x0000000904007387 */ /* 0x0005e40000100800 */
.L_x_4:
[----:B------:R-:W3:Y:S01]  /*3100*/  LDCU UR6, c[0x0][0x3a8] ;  /* 0x00007500ff0677ac */ /* 0x000ee20008000800 */
[----:B01----:R-:W-:Y:S01]  /*3110*/  IMAD.MOV.U32 R12, RZ, RZ, RZ ;  /* 0x000000ffff0c7224 */ /* 0x003fe200078e00ff */
[----:B------:R-:W-:Y:S01]  /*3120*/  IADD3 R3, PT, PT, R1, 0x80, RZ ;  /* 0x0000008001037810 */ /* 0x000fe20007ffe0ff */
[----:B---3--:R-:W-:Y:S02]  /*3130*/  UISETP.GE.U32.AND UP1, UPT, UR6, 0x10, UPT ;  /* 0x000000100600788c */ /* 0x008fe4000bf26070 */
[----:B------:R-:W-:-:S04]  /*3140*/  ULOP3.LUT UR7, UR6, 0xf, URZ, 0xc0, !UPT ;  /* 0x0000000f06077892 */ /* 0x000fc8000f8ec0ff */
[----:B------:R-:W-:-:S03]  /*3150*/  UISETP.NE.AND UP0, UPT, UR7, URZ, UPT ;  /* 0x000000ff0700728c */ /* 0x000fc6000bf05270 */
[----:B------:R-:W-:Y:S08]  /*3160*/  BRA.U !UP1, `(.L_x_7) ;  /* 0x00000005090c7547 */ /* 0x000ff0000b800000 */
[----:B------:R-:W0:Y:S01]  /*3170*/  LDCU.64 UR4, c[0x0][0x3a0] ;  /* 0x00007400ff0477ac */ /* 0x000e220008000a00 */
[----:B------:R-:W-:Y:S01]  /*3180*/  VIADD R13, R1, 0x20 ;  /* 0x00000020010d7836 */ /* 0x000fe20000000000 */
[----:B------:R-:W-:-:S04]  /*3190*/  ULOP3.LUT UR8, UR6, 0x7ffffff0, URZ, 0xc0, !UPT ;  /* 0x7ffffff006087892 */ /* 0x000fc8000f8ec0ff */
[----:B------:R-:W-:Y:S02]  /*31a0*/  UIADD3 UR9, UPT, UPT, -UR8, URZ, URZ ;  /* 0x000000ff08097290 */ /* 0x000fe4000fffe1ff */
[----:B------:R-:W-:Y:S01]  /*31b0*/  MOV R12, UR8 ;  /* 0x00000008000c7c02 */ /* 0x000fe20008000f00 */
[----:B0-----:R-:W-:-:S04]  /*31c0*/  UIADD3 UR4, UP2, UPT, UR4, 0x20, URZ ;  /* 0x0000002004047890 */ /* 0x001fc8000ff5e0ff */
[----:B------:R-:W-:Y:S02]  /*31d0*/  UIADD3.X UR5, UPT, UPT, URZ, UR5, URZ, UP2, !UPT ;  /* 0x00000005ff057290 */ /* 0x000fe400097fe4ff */
[----:B------:R-:W-:-:S04]  /*31e0*/  IMAD.U32 R14, RZ, RZ, UR4 ;  /* 0x00000004ff0e7e24 */ /* 0x000fc8000f8e00ff */
[----:B------:R-:W-:-:S07]  /*31f0*/  MOV R15, UR5 ;  /* 0x00000005000f7c02 */ /* 0x000fce0008000f00 */
.L_x_8:
[----:B-1----:R-:W3:Y:S04]  /*3200*/  LDG.E R8, desc[UR10][R14.64+-0x20] ;  /* 0xffffe00a0e087981 */ /* 0x002ee8000c1e1900 */
[----:B------:R-:W4:Y:S04]  /*3210*/  LDG.E R10, desc[UR10][R14.64+-0x1c] ;  /* 0xffffe40a0e0a7981 */ /* 0x000f28000c1e1900 */
[----:B------:R-:W5:Y:S04]  /*3220*/  LDG.E R18, desc[UR10][R14.64+-0x18] ;  /* 0xffffe80a0e127981 */ /* 0x000f68000c1e1900 */
[----:B------:R-:W5:Y:S04]  /*3230*/  LDG.E R20, desc[UR10][R14.64+-0x14] ;  /* 0xffffec0a0e147981 */ /* 0x000f68000c1e1900 */
[----:B--2---:R-:W2:Y:S04]  /*3240*/  LDL.128 R4, [R13+-0x20] ;  /* 0xffffe0000d047983 */ /* 0x004ea80000100c00 */
[----:B------:R-:W2:Y:S04]  /*3250*/  LDG.E R22, desc[UR10][R14.64+-0xc] ;  /* 0xfffff40a0e167981 */ /* 0x000ea8000c1e1900 */
[----:B------:R-:W2:Y:S04]  /*3260*/  LDG.E R24, desc[UR10][R14.64+-0x8] ;  /* 0xfffff80a0e187981 */ /* 0x000ea8000c1e1900 */
[----:B------:R-:W2:Y:S01]  /*3270*/  LDG.E R26, desc[UR10][R14.64+-0x4] ;  /* 0xfffffc0a0e1a7981 */ /* 0x000ea2000c1e1900 */
[--C-:B---3--:R-:W-:Y:S01]  /*3280*/  IMAD R17, R8, 0x4, R3.reuse ;  /* 0x0000000408117824 */ /* 0x108fe200078e0203 */
[----:B----4-:R-:W-:Y:S01]  /*3290*/  LEA R16, R10, R3, 0x2 ;  /* 0x000000030a107211 */ /* 0x010fe200078e10ff */
[----:B-----5:R-:W-:-:S02]  /*32a0*/  IMAD R19, R18, 0x4, R3 ;  /* 0x0000000412137824 */ /* 0x020fc400078e0203 */
[----:B------:R-:W3:Y:S01]  /*32b0*/  LDG.E R18, desc[UR10][R14.64+-0x10] ;  /* 0xfffff00a0e127981 */ /* 0x000ee2000c1e1900 */
[----:B------:R-:W-:-:S03]  /*32c0*/  LEA R20, R20, R3, 0x2 ;  /* 0x0000000314147211 */ /* 0x000fc600078e10ff */
[----:B--2---:R0:W-:Y:S04]  /*32d0*/  STL [R17], R4 ;  /* 0x0000000411007387 */ /* 0x0041e80000100800 */
[----:B------:R1:W-:Y:S04]  /*32e0*/  STL [R16], R5 ;  /* 0x0000000510007387 */ /* 0x0003e80000100800 */
[----:B------:R-:W-:Y:S04]  /*32f0*/  STL [R19], R6 ;  /* 0x0000000613007387 */ /* 0x000fe80000100800 */
[----:B------:R2:W-:Y:S04]  /*3300*/  STL [R20], R7 ;  /* 0x0000000714007387 */ /* 0x0005e80000100800 */
[----:B------:R-:W4:Y:S01]  /*3310*/  LDL.128 R8, [R13+-0x10] ;  /* 0xfffff0000d087983 */ /* 0x000f220000100c00 */
[-C--:B------:R-:W-:Y:S01]  /*3320*/  LEA R22, R22, R3.reuse, 0x2 ;  /* 0x0000000316167211 */ /* 0x080fe200078e10ff */
[--C-:B0-----:R-:W-:Y:S01]  /*3330*/  IMAD R17, R24, 0x4, R3.reuse ;  /* 0x0000000418117824 */ /* 0x101fe200078e0203 */
[----:B------:R-:W-:Y:S01]  /*3340*/  LEA R26, R26, R3, 0x2 ;  /* 0x000000031a1a7211 */ /* 0x000fe200078e10ff */
[----:B-1----:R-:W5:Y:S04]  /*3350*/  LDG.E R16, desc[UR10][R14.64] ;  /* 0x0000000a0e107981 */ /* 0x002f68000c1e1900 */
[----:B--2---:R-:W2:Y:S04]  /*3360*/  LDG.E R20, desc[UR10][R14.64+0x8] ;  /* 0x0000080a0e147981 */ /* 0x004ea8000c1e1900 */
[----:B------:R-:W2:Y:S01]  /*3370*/  LDG.E R24, desc[UR10][R14.64+0xc] ;  /* 0x00000c0a0e187981 */ /* 0x000ea2000c1e1900 */
[----:B---3--:R-:W-:-:S03]  /*3380*/  IMAD R21, R18, 0x4, R3 ;  /* 0x0000000412157824 */ /* 0x008fc600078e0203 */
[----:B------:R-:W3:Y:S04]  /*3390*/  LDG.E R18, desc[UR10][R14.64+0x4] ;  /* 0x0000040a0e127981 */ /* 0x000ee8000c1e1900 */
[----:B----4-:R0:W-:Y:S04]  /*33a0*/  STL [R21], R8 ;  /* 0x0000000815007387 */ /* 0x0101e80000100800 */
[----:B------:R1:W-:Y:S04]  /*33b0*/  STL [R22], R9 ;  /* 0x0000000916007387 */ /* 0x0003e80000100800 */
[----:B------:R-:W-:Y:S04]  /*33c0*/  STL [R17], R10 ;  /* 0x0000000a11007387 */ /* 0x000fe80000100800 */
[----:B------:R4:W-:Y:S04]  /*33d0*/  STL [R26], R11 ;  /* 0x0000000b1a007387 */ /* 0x0009e80000100800 */
[----:B------:R-:W3:Y:S01]  /*33e0*/  LDL.128 R4, [R13] ;  /* 0x000000000d047983 */ /* 0x000ee20000100c00 */
[--C-:B-----5:R-:W-:Y:S01]  /*33f0*/  IMAD R19, R16, 0x4, R3.reuse ;  /* 0x0000000410137824 */ /* 0x120fe200078e0203 */
[-C--:B--2---:R-:W-:Y:S01]  /*3400*/  LEA R24, R24, R3.reuse, 0x2 ;  /* 0x0000000318187211 */ /* 0x084fe200078e10ff */
[----:B0-----:R-:W-:Y:S01]  /*3410*/  IMAD R21, R20, 0x4, R3 ;  /* 0x0000000414157824 */ /* 0x001fe200078e0203 */
[----:B------:R-:W2:Y:S04]  /*3420*/  LDG.E R16, desc[UR10][R14.64+0x10] ;  /* 0x0000100a0e107981 */ /* 0x000ea8000c1e1900 */
[----:B------:R-:W5:Y:S04]  /*3430*/  LDG.E R20, desc[UR10][R14.64+0x14] ;  /* 0x0000140a0e147981 */ /* 0x000f68000c1e1900 */
[----:B-1----:R-:W5:Y:S04]  /*3440*/  LDG.E R22, desc[UR10][R14.64+0x18] ;  /* 0x0000180a0e167981 */ /* 0x002f68000c1e1900 */
[----:B----4-:R-:W4:Y:S01]  /*3450*/  LDG.E R26, desc[UR10][R14.64+0x1c] ;  /* 0x00001c0a0e1a7981 */ /* 0x010f22000c1e1900 */
[----:B---3--:R-:W-:-:S03]  /*3460*/  LEA R18, R18, R3, 0x2 ;  /* 0x0000000312127211 */ /* 0x008fc600078e10ff */
[----:B------:R-:W-:Y:S04]  /*3470*/  STL [R19], R4 ;  /* 0x0000000413007387 */ /* 0x000fe80000100800 */
[----:B------:R0:W-:Y:S04]  /*3480*/  STL [R18], R5 ;  /* 0x0000000512007387 */ /* 0x0001e80000100800 */
[----:B------:R1:W-:Y:S04]  /*3490*/  STL [R21], R6 ;  /* 0x0000000615007387 */ /* 0x0003e80000100800 */
[----:B------:R1:W-:Y:S04]  /*34a0*/  STL [R24], R7 ;  /* 0x0000000718007387 */ /* 0x0003e80000100800 */
[----:B------:R3:W3:Y:S01]  /*34b0*/  LDL.128 R8, [R13+0x10] ;  /* 0x000010000d087983 */ /* 0x0006e20000100c00 */
[--C-:B--2---:R-:W-:Y:S01]  /*34c0*/  IMAD R17, R16, 0x4, R3.reuse ;  /* 0x0000000410117824 */ /* 0x104fe200078e0203 */
[-C--:B-----5:R-:W-:Y:S01]  /*34d0*/  LEA R20, R20, R3.reuse, 0x2 ;  /* 0x0000000314147211 */ /* 0x0a0fe200078e10ff */
[----:B0-----:R-:W-:Y:S01]  /*34e0*/  IMAD R5, R22, 0x4, R3 ;  /* 0x0000000416057824 */ /* 0x001fe200078e0203 */
[----:B----4-:R-:W-:Y:S01]  /*34f0*/  LEA R26, R26, R3, 0x2 ;  /* 0x000000031a1a7211 */ /* 0x010fe200078e10ff */
[----:B------:R-:W-:-:S04]  /*3500*/  UIADD3 UR9, UPT, UPT, UR9, 0x10, URZ ;  /* 0x0000001009097890 */ /* 0x000fc8000fffe0ff */
[----:B------:R-:W-:Y:S01]  /*3510*/  UISETP.NE.AND UP2, UPT, UR9, URZ, UPT ;  /* 0x000000ff0900728c */ /* 0x000fe2000bf45270 */
[----:B------:R-:W-:Y:S02]  /*3520*/  IADD3 R14, P1, PT, R14, 0x40, RZ ;  /* 0x000000400e0e7810 */ /* 0x000fe40007f3e0ff */
[----:B---3--:R-:W-:-:S03]  /*3530*/  IADD3 R13, PT, PT, R13, 0x40, RZ ;  /* 0x000000400d0d7810 */ /* 0x008fc60007ffe0ff */
[----:B------:R-:W-:Y:S01]  /*3540*/  IMAD.X R15, RZ, RZ, R15, P1 ;  /* 0x000000ffff0f7224 */ /* 0x000fe200008e060f */
[----:B------:R1:W-:Y:S04]  /*3550*/  STL [R17], R8 ;  /* 0x0000000811007387 */ /* 0x0003e80000100800 */
[----:B------:R1:W-:Y:S04]  /*3560*/  STL [R20], R9 ;  /* 0x0000000914007387 */ /* 0x0003e80000100800 */
[----:B------:R1:W-:Y:S04]  /*3570*/  STL [R5], R10 ;  /* 0x0000000a05007387 */ /* 0x0003e80000100800 */
[----:B------:R1:W-:Y:S01]  /*3580*/  STL [R26], R11 ;  /* 0x0000000b1a007387 */ /* 0x0003e20000100800 */
[----:B------:R-:W-:Y:S05]  /*3590*/  BRA.U UP2, `(.L_x_8) ;  /* 0xfffffffd02187547 */ /* 0x000fea000b83ffff */
.L_x_7:
[----:B------:R-:W-:Y:S05]  /*35a0*/  BRA.U !UP0, `(.L_x_9) ;  /* 0x0000000508407547 */ /* 0x000fea000b800000 */
[----:B------:R-:W-:-:S09]  /*35b0*/  UISETP.GE.U32.AND UP2, UPT, UR7, 0x8, UPT ;  /* 0x000000080700788c */ /* 0x000fd2000bf46070 */
[----:B------:R-:W-:Y:S05]  /*35c0*/  BRA.U !UP2, `(.L_x_10) ;  /* 0x000000010a907547 */ /* 0x000fea000b800000 */
[----:B-12---:R-:W0:Y:S01]  /*35d0*/  LDC.64 R4, c[0x0][0x3a0] ;  /* 0x0000e800ff047b82 */ /* 0x006e220000000a00 */
[----:B------:R-:W-:-:S05]  /*35e0*/  IMAD R6, R12, 0x4, R1 ;  /* 0x000000040c067824 */ /* 0x000fca00078e0201 */
[----:B------:R-:W2:Y:S01]  /*35f0*/  LDL R7, [R6] ;  /* 0x0000000006077983 */ /* 0x000ea20000100800 */
[----:B0-----:R-:W-:-:S05]  /*3600*/  IMAD.WIDE.U32 R4, R12, 0x4, R4 ;  /* 0x000000040c047825 */ /* 0x001fca00078e0004 */
[----:B------:R-:W3:Y:S04]  /*3610*/  LDG.E R8, desc[UR10][R4.64] ;  /* 0x0000000a04087981 */ /* 0x000ee8000c1e1900 */
[----:B------:R-:W4:Y:S04]  /*3620*/  LDG.E R10, desc[UR10][R4.64+0x4] ;  /* 0x0000040a040a7981 */ /* 0x000f28000c1e1900 */
[----:B------:R-:W5:Y:S04]  /*3630*/  LDG.E R14, desc[UR10][R4.64+0x8] ;  /* 0x0000080a040e7981 */ /* 0x000f68000c1e1900 */
[----:B------:R-:W5:Y:S01]  /*3640*/  LDG.E R16, desc[UR10][R4.64+0xc] ;  /* 0x00000c0a04107981 */ /* 0x000f62000c1e1900 */
[----:B---3--:R-:W-:-:S05]  /*3650*/  LEA R8, R8, R3, 0x2 ;  /* 0x0000000308087211 */ /* 0x008fca00078e10ff */
[----:B--2---:R0:W-:Y:S04]  /*3660*/  STL [R8], R7 ;  /* 0x0000000708007387 */ /* 0x0041e80000100800 */
[----:B------:R-:W2:Y:S01]  /*3670*/  LDL R9, [R6+0x4] ;  /* 0x0000040006097983 */ /* 0x000ea20000100800 */
[--C-:B----4-:R-:W-:Y:S01]  /*3680*/  IMAD R10, R10, 0x4, R3.reuse ;  /* 0x000000040a0a7824 */ /* 0x110fe200078e0203 */
[-C--:B-----5:R-:W-:Y:S01]  /*3690*/  LEA R14, R14, R3.reuse, 0x2 ;  /* 0x000000030e0e7211 */ /* 0x0a0fe200078e10ff */
[----:B------:R-:W-:Y:S01]  /*36a0*/  IMAD R16, R16, 0x4, R3 ;  /* 0x0000000410107824 */ /* 0x000fe200078e0203 */
[----:B0-----:R-:W3:Y:S04]  /*36b0*/  LDG.E R8, desc[UR10][R4.64+0x10] ;  /* 0x0000100a04087981 */ /* 0x001ee8000c1e1900 */
[----:B--2---:R0:W-:Y:S04]  /*36c0*/  STL [R10], R9 ;  /* 0x000000090a007387 */ /* 0x0041e80000100800 */
[----:B------:R-:W2:Y:S01]  /*36d0*/  LDL R11, [R6+0x8] ;  /* 0x00000800060b7983 */ /* 0x000ea20000100800 */
[----:B---3--:R-:W-:-:S03]  /*36e0*/  LEA R8, R8, R3, 0x2 ;  /* 0x0000000308087211 */ /* 0x008fc600078e10ff */
[----:B0-----:R-:W3:Y:S04]  /*36f0*/  LDG.E R10, desc[UR10][R4.64+0x14] ;  /* 0x0000140a040a7981 */ /* 0x001ee8000c1e1900 */
[----:B--2---:R0:W-:Y:S04]  /*3700*/  STL [R14], R11 ;  /* 0x0000000b0e007387 */ /* 0x0041e80000100800 */
[----:B------:R-:W2:Y:S01]  /*3710*/  LDL R13, [R6+0xc] ;  /* 0x00000c00060d7983 */ /* 0x000ea20000100800 */
[----:B---3--:R-:W-:-:S03]  /*3720*/  IMAD R10, R10, 0x4, R3 ;  /* 0x000000040a0a7824 */ /* 0x008fc600078e0203 */
[----:B0-----:R-:W3:Y:S04]  /*3730*/  LDG.E R14, desc[UR10][R4.64+0x18] ;  /* 0x0000180a040e7981 */ /* 0x001ee8000c1e1900 */
[----:B--2---:R0:W-:Y:S04]  /*3740*/  STL [R16], R13 ;  /* 0x0000000d10007387 */ /* 0x0041e80000100800 */
[----:B------:R-:W2:Y:S01]  /*3750*/  LDL R7, [R6+0x10] ;  /* 0x0000100006077983 */ /* 0x000ea20000100800 */
[----:B---3--:R-:W-:-:S03]  /*3760*/  LEA R14, R14, R3, 0x2 ;  /* 0x000000030e0e7211 */ /* 0x008fc600078e10ff */
[----:B0-----:R-:W3:Y:S04]  /*3770*/  LDG.E R16, desc[UR10][R4.64+0x1c] ;  /* 0x00001c0a04107981 */ /* 0x001ee8000c1e1900 */
[----:B--2---:R0:W-:Y:S04]  /*3780*/  STL [R8], R7 ;  /* 0x0000000708007387 */ /* 0x0041e80000100800 */
[----:B------:R-:W2:Y:S04]  /*3790*/  LDL R9, [R6+0x14] ;  /* 0x0000140006097983 */ /* 0x000ea80000100800 */
[----:B--2---:R0:W-:Y:S04]  /*37a0*/  STL [R10], R9 ;  /* 0x000000090a007387 */ /* 0x0041e80000100800 */
[----:B------:R-:W2:Y:S01]  /*37b0*/  LDL R11, [R6+0x18] ;  /* 0x00001800060b7983 */ /* 0x000ea20000100800 */
[----:B---3--:R-:W-:-:S03]  /*37c0*/  IMAD R16, R16, 0x4, R3 ;  /* 0x0000000410107824 */ /* 0x008fc600078e0203 */
[----:B--2---:R0:W-:Y:S04]  /*37d0*/  STL [R14], R11 ;  /* 0x0000000b0e007387 */ /* 0x0041e80000100800 */
[----:B------:R-:W2:Y:S01]  /*37e0*/  LDL R13, [R6+0x1c] ;  /* 0x00001c00060d7983 */ /* 0x000ea20000100800 */
[----:B------:R-:W-:-:S03]  /*37f0*/  IADD3 R12, PT, PT, R12, 0x8, RZ ;  /* 0x000000080c0c7810 */ /* 0x000fc60007ffe0ff */
[----:B--2---:R0:W-:Y:S04]  /*3800*/  STL [R16], R13 ;  /* 0x0000000d10007387 */ /* 0x0041e80000100800 */
.L_x_10:
[----:B------:R-:W-:Y:S05]  /*3810*/  @!P0 BRA `(.L_x_9) ;  /* 0x0000000000a48947 */ /* 0x000fea0003800000 */
[----:B------:R-:W-:Y:S01]  /*3820*/  ISETP.GE.U32.AND P1, PT, R2, 0x4, PT ;  /* 0x000000040200780c */ /* 0x000fe20003f26070 */
[----:B------:R-:W-:-:S04]  /*3830*/  ULOP3.LUT UR4, UR6, 0x3, URZ, 0xc0, !UPT ;  /* 0x0000000306047892 */ /* 0x000fc8000f8ec0ff */
[----:B------:R-:W-:-:S08]  /*3840*/  UISETP.NE.AND UP2, UPT, UR4, URZ, UPT ;  /* 0x000000ff0400728c */ /* 0x000fd0000bf45270 */
[----:B------:R-:W-:Y:S05]  /*3850*/  @!P1 BRA `(.L_x_11) ;  /* 0x0000000000509947 */ /* 0x000fea0003800000 */
[----:B-12---:R-:W1:Y:S01]  /*3860*/  LDC.64 R4, c[0x0][0x3a0] ;  /* 0x0000e800ff047b82 */ /* 0x006e620000000a00 */
[----:B0-----:R-:W-:-:S05]  /*3870*/  IMAD R10, R12, 0x4, R1 ;  /* 0x000000040c0a7824 */ /* 0x001fca00078e0201 */
[----:B------:R-:W2:Y:S01]  /*3880*/  LDL R6, [R10] ;  /* 0x000000000a067983 */ /* 0x000ea20000100800 */
[----:B-1----:R-:W-:-:S05]  /*3890*/  IMAD.WIDE.U32 R4, R12, 0x4, R4 ;  /* 0x000000040c047825 */ /* 0x002fca00078e0004 */
[----:B------:R-:W3:Y:S04]  /*38a0*/  LDG.E R8, desc[UR10][R4.64] ;  /* 0x0000000a04087981 */ /* 0x000ee8000c1e1900 */
[----:B------:R-:W4:Y:S01]  /*38b0*/  LDG.E R16, desc[UR10][R4.64+0x8] ;  /* 0x0000080a04107981 */ /* 0x000f22000c1e1900 */
[----:B---3--:R-:W-:-:S03]  /*38c0*/  LEA R11, R8, R3, 0x2 ;  /* 0x00000003080b7211 */ /* 0x008fc600078e10ff */
[----:B------:R-:W3:Y:S04]  /*38d0*/  LDG.E R8, desc[UR10][R4.64+0x4] ;  /* 0x0000040a04087981 */ /* 0x000ee8000c1e1900 */
[----:B--2---:R0:W-:Y:S04]  /*38e0*/  STL [R11], R6 ;  /* 0x000000060b007387 */ /* 0x0041e80000100800 */
[----:B------:R-:W2:Y:S01]  /*38f0*/  LDL R7, [R10+0x4] ;  /* 0x000004000a077983 */ /* 0x000ea20000100800 */
[----:B---3--:R-:W-:-:S05]  /*3900*/  IMAD R14, R8, 0x4, R3 ;  /* 0x00000004080e7824 */ /* 0x008fca00078e0203 */
[----:B--2---:R0:W-:Y:S04]  /*3910*/  STL [R14], R7 ;  /* 0x000000070e007387 */ /* 0x0041e80000100800 */
[----:B------:R-:W2:Y:S01]  /*3920*/  LDL R8, [R10+0x8] ;  /* 0x000008000a087983 */ /* 0x000ea20000100800 */
[----:B----4-:R-:W-:-:S03]  /*3930*/  LEA R13, R16, R3, 0x2 ;  /* 0x00000003100d7211 */ /* 0x010fc600078e10ff */
[----:B------:R-:W3:Y:S04]  /*3940*/  LDG.E R16, desc[UR10][R4.64+0xc] ;  /* 0x00000c0a04107981 */ /* 0x000ee8000c1e1900 */
[----:B--2---:R0:W-:Y:S04]  /*3950*/  STL [R13], R8 ;  /* 0x000000080d007387 */ /* 0x0041e80000100800 */
[----:B------:R-:W2:Y:S01]  /*3960*/  LDL R9, [R10+0xc] ;  /* 0x00000c000a097983 */ /* 0x000ea20000100800 */
[----:B---3--:R-:W-:Y:S01]  /*3970*/  IMAD R16, R16, 0x4, R3 ;  /* 0x0000000410107824 */ /* 0x008fe200078e0203 */
[----:B------:R-:W-:-:S04]  /*3980*/  IADD3 R12, PT, PT, R12, 0x4, RZ ;  /* 0x000000040c0c7810 */ /* 0x000fc80007ffe0ff */
[----:B--2---:R0:W-:Y:S03]  /*3990*/  STL [R16], R9 ;  /* 0x0000000910007387 */ /* 0x0041e60000100800 */
.L_x_11:
[----:B------:R-:W-:Y:S05]  /*39a0*/  BRA.U !UP2, `(.L_x_9) ;  /* 0x000000010a407547 */ /* 0x000fea000b800000 */
[----:B-12---:R-:W1:Y:S01]  /*39b0*/  LDC.64 R4, c[0x0][0x3a0] ;  /* 0x0000e800ff047b82 */ /* 0x006e620000000a00 */
[----:B------:R-:W-:Y:S01]  /*39c0*/  UIADD3 UR4, UPT, UPT, -UR4, URZ, URZ ;  /* 0x000000ff04047290 */ /* 0x000fe2000fffe1ff */
[----:B-1----:R-:W-:-:S04]  /*39d0*/  IMAD.WIDE.U32 R4, R12, 0x4, R4 ;  /* 0x000000040c047825 */ /* 0x002fc800078e0004 */
[----:B0-----:R-:W-:Y:S02]  /*39e0*/  IMAD.MOV.U32 R8, RZ, RZ, R4 ;  /* 0x000000ffff087224 */ /* 0x001fe400078e0004 */
[----:B------:R-:W-:-:S07]  /*39f0*/  IMAD R12, R12, 0x4, R1 ;  /* 0x000000040c0c7824 */ /* 0x000fce00078e0201 */
.L_x_12:
[----:B------:R-:W-:Y:S01]  /*3a00*/  MOV R4, R8 ;  /* 0x0000000800047202 */ /* 0x000fe20000000f00 */
[----:B---3--:R0:W2:Y:S05]  /*3a10*/  LDL R6, [R12] ;  /* 0x000000000c067983 */ /* 0x0080aa0000100800 */
[----:B------:R1:W3:Y:S01]  /*3a20*/  LDG.E R4, desc[UR10][R4.64] ;  /* 0x0000000a04047981 */ /* 0x0002e2000c1e1900 */
[----:B------:R-:W-:-:S04]  /*3a30*/  UIADD3 UR4, UPT, UPT, UR4, 0x1, URZ ;  /* 0x0000000104047890 */ /* 0x000fc8000fffe0ff */
[----:B------:R-:W-:Y:S01]  /*3a40*/  UISETP.NE.AND UP2, UPT, UR4, URZ, UPT ;  /* 0x000000ff0400728c */ /* 0x000fe2000bf45270 */
[----:B------:R-:W-:Y:S02]  /*3a50*/  IADD3 R8, P1, PT, R8, 0x4, RZ ;  /* 0x0000000408087810 */ /* 0x000fe40007f3e0ff */
[----:B0-----:R-:W-:-:S03]  /*3a60*/  IADD3 R12, PT, PT, R12, 0x4, RZ ;  /* 0x000000040c0c7810 */ /* 0x001fc60007ffe0ff */
[----:B-1----:R-:W-:Y:S02]  /*3a70*/  IMAD.X R5, RZ, RZ, R5, P1 ;  /* 0x000000ffff057224 */ /* 0x002fe400008e0605 */
[----:B---3--:R-:W-:-:S05]  /*3a80*/  IMAD R7, R4, 0x4, R3 ;  /* 0x0000000404077824 */ /* 0x008fca00078e0203 */
[----:B--2---:R3:W-:Y:S01]  /*3a90*/  STL [R7], R6 ;  /* 0x0000000607007387 */ /* 0x0047e20000100800 */
[----:B------:R-:W-:Y:S05]  /*3aa0*/  BRA.U UP2, `(.L_x_12) ;  /* 0xfffffffd02d47547 */ /* 0x000fea000b83ffff */
.L_x_9:
[----:B------:R-:W4:Y:S01]  /*3ab0*/  LDCU UR4, c[0x0][0x3a8] ;  /* 0x00007500ff0477ac */ /* 0x000f220008000800 */
[----:B------:R-:W-:Y:S02]  /*3ac0*/  HFMA2 R25, -RZ, RZ, 0, 5.9604644775390625e-08 ;  /* 0x00000001ff197431 */ /* 0x000fe400000001ff */
[----:B-1----:R-:W-:Y:S01]  /*3ad0*/  IMAD.MOV.U32 R26, RZ, RZ, RZ ;  /* 0x000000ffff1a7224 */ /* 0x002fe200078e00ff */
[----:B----4-:R-:W-:Y:S01]  /*3ae0*/  MOV R12, UR4 ;  /* 0x00000004000c7c02 */ /* 0x010fe20008000f00 */
[----:B------:R-:W-:Y:S06]  /*3af0*/  BRA.U !UP1, `(.L_x_13) ;  /* 0x0000000509ec7547 */ /* 0x000fec000b800000 */
[----:B--2---:R-:W1:Y:S01]  /*3b00*/  LDC.64 R4, c[0x0][0x390] ;  /* 0x0000e400ff047b82 */ /* 0x004e620000000a00 */
[----:B------:R-:W-:Y:S01]  /*3b10*/  UIADD3 UR5, UPT, UPT, UR6, -0x8, URZ ;  /* 0xfffffff806057890 */ /* 0x000fe2000fffe0ff */
[----:B------:R-:W-:Y:S01]  /*3b20*/  IMAD.MOV.U32 R25, RZ, RZ, 0x1 ;  /* 0x00000001ff197424 */ /* 0x000fe200078e00ff */
[----:B------:R-:W-:Y:S01]  /*3b30*/  ULOP3.LUT UR4, UR6, 0x7ffffff0, URZ, 0xc0, !UPT ;  /* 0x7ffffff006047892 */ /* 0x000fe2000f8ec0ff */
[----:B------:R-:W-:-:S03]  /*3b40*/  MOV R26, RZ ;  /* 0x000000ff001a7202 */ /* 0x000fc60000000f00 */
[----:B------:R-:W-:Y:S01]  /*3b50*/  IMAD.U32 R3, RZ, RZ, UR5 ;  /* 0x00000005ff037e24 */ /* 0x000fe2000f8e00ff */
[----:B------:R-:W-:-:S12]  /*3b60*/  UIADD3 UR4, UPT, UPT, -UR4, URZ, URZ ;  /* 0x000000ff04047290 */ /* 0x000fd8000fffe1ff */
.L_x_14:
[C---:B------:R-:W-:Y:S01]  /*3b70*/  IADD3 R28, PT, PT, R3.reuse, 0x7, RZ ;  /* 0x00000007031c7810 */ /* 0x040fe20007ffe0ff */
[C---:B0--3--:R-:W-:Y:S02]  /*3b80*/  VIADD R6, R3.reuse, 0x6 ;  /* 0x0000000603067836 */ /* 0x049fe40000000000 */
[----:B------:R-:W-:Y:S01]  /*3b90*/  VIADD R8, R3, 0x5 ;  /* 0x0000000503087836 */ /* 0x000fe20000000000 */
[CC--:B------:R-:W-:Y:S01]  /*3ba0*/  LEA R27, R28.reuse, R1.reuse, 0x2 ;  /* 0x000000011c1b7211 */ /* 0x0c0fe200078e10ff */
[----:B-1----:R-:W-:Y:S01]  /*3bb0*/  IMAD.WIDE.U32 R28, R28, 0x4, R4 ;  /* 0x000000041c1c7825 */ /* 0x002fe200078e0004 */
[----:B------:R-:W-:-:S03]  /*3bc0*/  LEA R24, R6, R1, 0x2 ;  /* 0x0000000106187211 */ /* 0x000fc600078e10ff */
[----:B------:R-:W-:Y:S01]  /*3bd0*/  IMAD.WIDE.U32 R12, R6, 0x4, R4 ;  /* 0x00000004060c7825 */ /* 0x000fe200078e0004 */
[----:B------:R-:W2:Y:S01]  /*3be0*/  LDL R27, [R27+0x80] ;  /* 0x000080001b1b7983 */ /* 0x000ea20000100800 */
[----:B------:R-:W-:-:S03]  /*3bf0*/  LEA R19, R8, R1, 0x2 ;  /* 0x0000000108137211 */ /* 0x000fc600078e10ff */
[----:B------:R-:W3:Y:S01]  /*3c00*/  LDG.E R28, desc[UR10][R28.64] ;  /* 0x0000000a1c1c7981 */ /* 0x000ee2000c1e1900 */
[C---:B------:R-:W-:Y:S02]  /*3c10*/  VIADD R6, R3.reuse, 0x4 ;  /* 0x0000000403067836 */ /* 0x040fe40000000000 */
[----:B------:R-:W-:Y:S01]  /*3c20*/  IMAD.WIDE.U32 R8, R8, 0x4, R4 ;  /* 0x0000000408087825 */ /* 0x000fe200078e0004 */
[----:B------:R0:W4:Y:S01]  /*3c30*/  LDG.E R23, desc[UR10][R12.64] ;  /* 0x0000000a0c177981 */ /* 0x000122000c1e1900 */
[----:B------:R-:W-:-:S03]  /*3c40*/  IADD3 R20, PT, PT, R3, 0x3, RZ ;  /* 0x0000000303147810 */ /* 0x000fc60007ffe0ff */
[----:B------:R-:W5:Y:S01]  /*3c50*/  LDL R24, [R24+0x80] ;  /* 0x0000800018187983 */ /* 0x000f620000100800 */
[C---:B------:R-:W-:Y:S02]  /*3c60*/  IMAD R11, R6.reuse, 0x4, R1 ;  /* 0x00000004060b7824 */ /* 0x040fe400078e0201 */
[----:B------:R-:W-:Y:S01]  /*3c70*/  IMAD.WIDE.U32 R6, R6, 0x4, R4 ;  /* 0x0000000406067825 */ /* 0x000fe200078e0004 */
[----:B------:R-:W5:Y:S04]  /*3c80*/  LDL R19, [R19+0x80] ;  /* 0x0000800013137983 */ /* 0x000f680000100800 */
[----:B------:R1:W5:Y:S01]  /*3c90*/  LDG.E R22, desc[UR10][R8.64] ;  /* 0x0000000a08167981 */ /* 0x000362000c1e1900 */
[C---:B------:R-:W-:Y:S01]  /*3ca0*/  IMAD R14, R20.reuse, 0x4, R1 ;  /* 0x00000004140e7824 */ /* 0x040fe200078e0201 */
[C---:B0-----:R-:W-:Y:S01]  /*3cb0*/  IADD3 R12, PT, PT, R3.reuse, 0x2, RZ ;  /* 0x00000002030c7810 */ /* 0x041fe20007ffe0ff */
[----:B------:R-:W-:Y:S01]  /*3cc0*/  IMAD.WIDE.U32 R20, R20, 0x4, R4 ;  /* 0x0000000414147825 */ /* 0x000fe200078e0004 */
[----:B------:R-:W5:Y:S04]  /*3cd0*/  LDL R11, [R11+0x80] ;  /* 0x000080000b0b7983 */ /* 0x000f680000100800 */
[----:B------:R0:W5:Y:S01]  /*3ce0*/  LDG.E R10, desc[UR10][R6.64] ;  /* 0x0000000a060a7981 */ /* 0x000162000c1e1900 */
[----:B------:R-:W-:Y:S01]  /*3cf0*/  IMAD R29, R12, 0x4, R1 ;  /* 0x000000040c1d7824 */ /* 0x000fe200078e0201 */
[----:B------:R-:W-:-:S02]  /*3d00*/  IADD3 R13, PT, PT, R3, 0x1, RZ ;  /* 0x00000001030d7810 */ /* 0x000fc40007ffe0ff */
[----:B------:R-:W5:Y:S01]  /*3d10*/  LDL R14, [R14+0x80] ;  /* 0x000080000e0e7983 */ /* 0x000f620000100800 */
[----:B-1----:R-:W-:-:S03]  /*3d20*/  IMAD.WIDE.U32 R8, R12, 0x4, R4 ;  /* 0x000000040c087825 */ /* 0x002fc600078e0004 */
[----:B------:R1:W5:Y:S01]  /*3d30*/  LDG.E R15, desc[UR10][R20.64] ;  /* 0x0000000a140f7981 */ /* 0x000362000c1e1900 */
[----:B------:R-:W-:-:S03]  /*3d40*/  IMAD R17, R13, 0x4, R1 ;  /* 0x000000040d117824 */ /* 0x000fc600078e0201 */
[----:B------:R-:W5:Y:S01]  /*3d50*/  LDL R12, [R29+0x80] ;  /* 0x000080001d0c7983 */ /* 0x000f620000100800 */
[----:B0-----:R-:W-:-:S03]  /*3d60*/  IMAD.WIDE.U32 R6, R13, 0x4, R4 ;  /* 0x000000040d067825 */ /* 0x001fc600078e0004 */
[----:B------:R-:W5:Y:S01]  /*3d70*/  LDG.E R13, desc[UR10][R8.64] ;  /* 0x0000000a080d7981 */ /* 0x000f62000c1e1900 */
[----:B------:R-:W-:-:S03]  /*3d80*/  LEA R18, R3, R1, 0x2 ;  /* 0x0000000103127211 */ /* 0x000fc600078e10ff */
[----:B------:R-:W5:Y:S04]  /*3d90*/  LDL R17, [R17+0x80] ;  /* 0x0000800011117983 */ /* 0x000f680000100800 */
[----:B------:R0:W5:Y:S04]  /*3da0*/  LDG.E R16, desc[UR10][R6.64] ;  /* 0x0000000a06107981 */ /* 0x000168000c1e1900 */
[----:B------:R-:W5:Y:S01]  /*3db0*/  LDL R18, [R18+0x80] ;  /* 0x0000800012127983 */ /* 0x000f620000100800 */
[----:B-1----:R-:W-:-:S06]  /*3dc0*/  IMAD.WIDE.U32 R20, R3, 0x4, R4 ;  /* 0x0000000403147825 */ /* 0x002fcc00078e0004 */
[----:B------:R-:W5:Y:S01]  /*3dd0*/  LDG.E R20, desc[UR10][R20.64] ;  /* 0x0000000a14147981 */ /* 0x000f62000c1e1900 */
[-C--:B--2---:R-:W-:Y:S02]  /*3de0*/  IMAD R27, R27, R25.reuse, R26 ;  /* 0x000000191b1b7224 */ /* 0x084fe400078e021a */
[----:B---3--:R-:W-:-:S04]  /*3df0*/  IMAD R28, R28, R25, RZ ;  /* 0x000000191c1c7224 */ /* 0x008fc800078e02ff */
[C---:B----4-:R-:W-:Y:S02]  /*3e00*/  IMAD R23, R28.reuse, R23, RZ ;  /* 0x000000171c177224 */ /* 0x050fe400078e02ff */
[----:B-----5:R-:W-:-:S04]  /*3e10*/  IMAD R24, R28, R24, R27 ;  /* 0x000000181c187224 */ /* 0x020fc800078e021b */
[C---:B------:R-:W-:Y:S02]  /*3e20*/  IMAD R24, R23.reuse, R19, R24 ;  /* 0x0000001317187224 */ /* 0x040fe400078e0218 */
[----:B0-----:R-:W-:Y:S02]  /*3e30*/  IMAD R7, R23, R22, RZ ;  /* 0x0000001617077224 */ /* 0x001fe400078e02ff */
[C---:B------:R-:W-:Y:S01]  /*3e40*/  VIADD R23, R3.reuse, 0xffffffff ;  /* 0xffffffff03177836 */ /* 0x040fe20000000000 */
[----:B------:R-:W-:Y:S01]  /*3e50*/  IADD3 R22, PT, PT, R3, -0x2, RZ ;  /* 0xfffffffe03167810 */ /* 0x000fe20007ffe0ff */
[----:B------:R-:W-:-:S03]  /*3e60*/  IMAD R25, R7, R11, R24 ;  /* 0x0000000b07197224 */ /* 0x000fc600078e0218 */
[----:B------:R-:W-:Y:S01]  /*3e70*/  LEA R27, R23, R1, 0x2 ;  /* 0x00000001171b7211 */ /* 0x000fe200078e10ff */
[----:B------:R-:W-:Y:S02]  /*3e80*/  IMAD R24, R7, R10, RZ ;  /* 0x0000000a07187224 */ /* 0x000fe400078e02ff */
[----:B------:R-:W-:-:S04]  /*3e90*/  IMAD.WIDE.U32 R6, R23, 0x4, R4 ;  /* 0x0000000417067825 */ /* 0x000fc800078e0004 */
[----:B------:R-:W-:Y:S01]  /*3ea0*/  IMAD.WIDE.U32 R8, R22, 0x4, R4 ;  /* 0x0000000416087825 */ /* 0x000fe200078e0004 */
[----:B------:R-:W2:Y:S03]  /*3eb0*/  LDG.E R21, desc[UR10][R6.64] ;  /* 0x0000000a06157981 */ /* 0x000ea6000c1e1900 */
[C---:B------:R-:W-:Y:S02]  /*3ec0*/  IMAD R26, R24.reuse, R14, R25 ;  /* 0x0000000e181a7224 */ /* 0x040fe400078e0219 */
[----:B------:R-:W-:Y:S01]  /*3ed0*/  VIADD R19, R3, 0xfffffffd ;  /* 0xfffffffd03137836 */ /* 0x000fe20000000000 */
[----:B------:R-:W3:Y:S01]  /*3ee0*/  LDG.E R8, desc[UR10][R8.64] ;  /* 0x0000000a08087981 */ /* 0x000ee2000c1e1900 */
[----:B------:R-:W-:Y:S02]  /*3ef0*/  IMAD R25, R24, R15, RZ ;  /* 0x0000000f18197224 */ /* 0x000fe400078e02ff */
[----:B------:R-:W-:-:S02]  /*3f00*/  IMAD R28, R22, 0x4, R1 ;  /* 0x00000004161c7824 */ /* 0x000fc400078e0201 */
[----:B------:R0:W4:Y:S01]  /*3f10*/  LDL R22, [R27+0x80] ;  /* 0x000080001b167983 */ /* 0x0001220000100800 */
[----:B------:R-:W-:-:S04]  /*3f20*/  IMAD.WIDE.U32 R10, R19, 0x4, R4 ;  /* 0x00000004130a7825 */ /* 0x000fc800078e0004 */
[----:B------:R-:W-:Y:S01]  /*3f30*/  VIADD R23, R3, 0xfffffffc ;  /* 0xfffffffc03177836 */ /* 0x000fe20000000000 */
[----:B------:R1:W5:Y:S01]  /*3f40*/  LDL R9, [R28+0x80] ;  /* 0x000080001c097983 */ /* 0x0003620000100800 */
[----:B------:R-:W-:Y:S01]  /*3f50*/  IMAD R12, R25, R12, R26 ;  /* 0x0000000c190c7224 */ /* 0x000fe200078e021a */
[----:B------:R-:W-:Y:S01]  /*3f60*/  LEA R26, R19, R1, 0x2 ;  /* 0x00000001131a7211 */ /* 0x000fe200078e10ff */
[----:B------:R-:W-:Y:S01]  /*3f70*/  IMAD R13, R25, R13, RZ ;  /* 0x0000000d190d7224 */ /* 0x000fe200078e02ff */
[----:B------:R-:W-:Y:S01]  /*3f80*/  IADD3 R24, PT, PT, R3, -0x5, RZ ;  /* 0xfffffffb03187810 */ /* 0x000fe20007ffe0ff */
[C---:B------:R-:W-:Y:S01]  /*3f90*/  IMAD.WIDE.U32 R14, R23.reuse, 0x4, R4 ;  /* 0x00000004170e7825 */ /* 0x040fe200078e0004 */
[----:B------:R-:W3:Y:S03]  /*3fa0*/  LDG.E R10, desc[UR10][R10.64] ;  /* 0x0000000a0a0a7981 */ /* 0x000ee6000c1e1900 */
[----:B------:R-:W-:-:S02]  /*3fb0*/  IMAD R29, R23, 0x4, R1 ;  /* 0x00000004171d7824 */ /* 0x000fc400078e0201 */
[----:B------:R1:W3:Y:S01]  /*3fc0*/  LDL R23, [R26+0x80] ;  /* 0x000080001a177983 */ /* 0x0002e20000100800 */
[----:B------:R-:W-:Y:S01]  /*3fd0*/  IMAD R12, R13, R17, R12 ;  /* 0x000000110d0c7224 */ /* 0x000fe200078e020c */
[----:B0-----:R-:W-:Y:S01]  /*3fe0*/  IADD3 R27, PT, PT, R3, -0x6, RZ ;  /* 0xfffffffa031b7810 */ /* 0x001fe20007ffe0ff */
[----:B------:R-:W-:Y:S02]  /*3ff0*/  IMAD R17, R13, R16, RZ ;  /* 0x000000100d117224 */ /* 0x000fe400078e02ff */
[C---:B------:R-:W-:Y:S01]  /*4000*/  IMAD.WIDE.U32 R6, R24.reuse, 0x4, R4 ;  /* 0x0000000418067825 */ /* 0x040fe200078e0004 */
[----:B------:R-:W3:Y:S03]  /*4010*/  LDL R16, [R29+0x80] ;  /* 0x000080001d107983 */ /* 0x000ee60000100800 */
[----:B-1----:R-:W-:Y:S01]  /*4020*/  IMAD R28, R24, 0x4, R1 ;  /* 0x00000004181c7824 */ /* 0x002fe200078e0201 */
[----:B------:R0:W3:Y:S01]  /*4030*/  LDG.E R11, desc[UR10][R14.64] ;  /* 0x0000000a0e0b7981 */ /* 0x0000e2000c1e1900 */
[----:B------:R-:W-:Y:S01]  /*4040*/  IMAD R25, R17, R18, R12 ;  /* 0x0000001211197224 */ /* 0x000fe200078e020c */
[----:B------:R-:W-:Y:S01]  /*4050*/  IADD3 R24, PT, PT, R3, -0x7, RZ ;  /* 0xfffffff903187810 */ /* 0x000fe20007ffe0ff */
[C---:B------:R-:W-:Y:S01]  /*4060*/  IMAD.WIDE.U32 R12, R27.reuse, 0x4, R4 ;  /* 0x000000041b0c7825 */ /* 0x040fe200078e0004 */
[----:B------:R1:W3:Y:S03]  /*4070*/  LDG.E R19, desc[UR10][R6.64] ;  /* 0x0000000a06137981 */ /* 0x0002e6000c1e1900 */
[----:B------:R-:W-:Y:S01]  /*4080*/  IMAD R27, R27, 0x4, R1 ;  /* 0x000000041b1b7824 */ /* 0x000fe200078e0201 */
[----:B------:R-:W3:Y:S01]  /*4090*/  LDL R18, [R28+0x80] ;  /* 0x000080001c127983 */ /* 0x000ee20000100800 */
[----:B------:R-:W-:Y:S01]  /*40a0*/  LEA R26, R24, R1, 0x2 ;  /* 0x00000001181a7211 */ /* 0x000fe200078e10ff */
[----:B0-----:R-:W-:-:S02]  /*40b0*/  VIADD R14, R3, 0xfffffff8 ;  /* 0xfffffff8030e7836 */ /* 0x001fc40000000000 */
[----:B------:R-:W3:Y:S01]  /*40c0*/  LDG.E R12, desc[UR10][R12.64] ;  /* 0x0000000a0c0c7981 */ /* 0x000ee2000c1e1900 */
[----:B-1----:R-:W-:-:S03]  /*40d0*/  IMAD.WIDE.U32 R6, R24, 0x4, R4 ;  /* 0x0000000418067825 */ /* 0x002fc600078e0004 */
[----:B------:R-:W3:Y:S01]  /*40e0*/  LDL R24, [R27+0x80] ;  /* 0x000080001b187983 */ /* 0x000ee20000100800 */
[C---:B------:R-:W-:Y:S01]  /*40f0*/  LEA R29, R14.reuse, R1, 0x2 ;  /* 0x000000010e1d7211 */ /* 0x040fe200078e10ff */
[----:B------:R-:W-:Y:S02]  /*4100*/  IMAD.WIDE.U32 R14, R14, 0x4, R4 ;  /* 0x000000040e0e7825 */ /* 0x000fe400078e0004 */
[----:B------:R-:W3:Y:S04]  /*4110*/  LDL R26, [R26+0x80] ;  /* 0x000080001a1a7983 */ /* 0x000ee80000100800 */
[----:B------:R-:W3:Y:S04]  /*4120*/  LDG.E R6, desc[UR10][R6.64] ;  /* 0x0000000a06067981 */ /* 0x000ee8000c1e1900 */
[----:B------:R-:W3:Y:S04]  /*4130*/  LDG.E R14, desc[UR10][R14.64] ;  /* 0x0000000a0e0e7981 */ /* 0x000ee8000c1e1900 */
[----:B------:R-:W3:Y:S01]  /*4140*/  LDL R27, [R29+0x80] ;  /* 0x000080001d1b7983 */ /* 0x000ee20000100800 */
[----:B------:R-:W-:Y:S01]  /*4150*/  IMAD R20, R17, R20, RZ ;  /* 0x0000001411147224 */ /* 0x000fe200078e02ff */
[----:B------:R-:W-:-:S04]  /*4160*/  UIADD3 UR4, UPT, UPT, UR4, 0x10, URZ ;  /* 0x0000001004047890 */ /* 0x000fc8000fffe0ff */
[----:B------:R-:W-:Y:S01]  /*4170*/  UISETP.NE.AND UP1, UPT, UR4, URZ, UPT ;  /* 0x000000ff0400728c */ /* 0x000fe2000bf25270 */
[----:B------:R-:W-:Y:S02]  /*4180*/  VIADD R3, R3, 0xfffffff0 ;  /* 0xfffffff003037836 */ /* 0x000fe40000000000 */
[C---:B--2---:R-:W-:Y:S02]  /*4190*/  IMAD R21, R20.reuse, R21, RZ ;  /* 0x0000001514157224 */ /* 0x044fe400078e02ff */
[----:B----4-:R-:W-:-:S04]  /*41a0*/  IMAD R22, R20, R22, R25 ;  /* 0x0000001614167224 */ /* 0x010fc800078e0219 */
[C---:B-----5:R-:W-:Y:S02]  /*41b0*/  IMAD R22, R21.reuse, R9, R22 ;  /* 0x0000000915167224 */ /* 0x060fe400078e0216 */
[----:B---3--:R-:W-:-:S04]  /*41c0*/  IMAD R21, R21, R8, RZ ;  /* 0x0000000815157224 */ /* 0x008fc800078e02ff */
[C---:B------:R-:W-:Y:S02]  /*41d0*/  IMAD R10, R21.reuse, R10, RZ ;  /* 0x0000000a150a7224 */ /* 0x040fe400078e02ff */
[----:B------:R-:W-:-:S04]  /*41e0*/  IMAD R23, R21, R23, R22 ;  /* 0x0000001715177224 */ /* 0x000fc800078e0216 */
[C---:B------:R-:W-:Y:S02]  /*41f0*/  IMAD R23, R10.reuse, R16, R23 ;  /* 0x000000100a177224 */ /* 0x040fe400078e0217 */
[----:B------:R-:W-:-:S04]  /*4200*/  IMAD R10, R10, R11, RZ ;  /* 0x0000000b0a0a7224 */ /* 0x000fc800078e02ff */
[C---:B------:R-:W-:Y:S02]  /*4210*/  IMAD R19, R10.reuse, R19, RZ ;  /* 0x000000130a137224 */ /* 0x040fe400078e02ff */
[----:B------:R-:W-:-:S04]  /*4220*/  IMAD R23, R10, R18, R23 ;  /* 0x000000120a177224 */ /* 0x000fc800078e0217 */
[C---:B------:R-:W-:Y:S02]  /*4230*/  IMAD R23, R19.reuse, R24, R23 ;  /* 0x0000001813177224 */ /* 0x040fe400078e0217 */
[----:B------:R-:W-:-:S04]  /*4240*/  IMAD R19, R19, R12, RZ ;  /* 0x0000000c13137224 */ /* 0x000fc800078e02ff */
[C---:B------:R-:W-:Y:S02]  /*4250*/  IMAD R26, R19.reuse, R26, R23 ;  /* 0x0000001a131a7224 */ /* 0x040fe400078e0217 */
[----:B------:R-:W-:-:S04]  /*4260*/  IMAD R19, R19, R6, RZ ;  /* 0x0000000613137224 */ /* 0x000fc800078e02ff */
[C---:B------:R-:W-:Y:S02]  /*4270*/  IMAD R25, R19.reuse, R14, RZ ;  /* 0x0000000e13197224 */ /* 0x040fe400078e02ff */
[----:B------:R-:W-:Y:S01]  /*4280*/  IMAD R26, R19, R27, R26 ;  /* 0x0000001b131a7224 */ /* 0x000fe200078e021a */
[----:B------:R-:W-:Y:S06]  /*4290*/  BRA.U UP1, `(.L_x_14) ;  /* 0xfffffff901347547 */ /* 0x000fec000b83ffff */
[----:B------:R-:W-:-:S07]  /*42a0*/  IADD3 R12, PT, PT, R3, 0x8, RZ ;  /* 0x00000008030c7810 */ /* 0x000fce0007ffe0ff */
.L_x_13:
[----:B------:R-:W-:Y:S05]  /*42b0*/  BRA.U !UP0, `(.L_x_15) ;  /* 0x0000000508a87547 */ /* 0x000fea000b800000 */
[----:B------:R-:W-:-:S09]  /*42c0*/  UISETP.GE.U32.AND UP0, UPT, UR7, 0x8, UPT ;  /* 0x000000080700788c */ /* 0x000fd2000bf06070 */
[----:B------:R-:W-:Y:S05]  /*42d0*/  BRA.U !UP0, `(.L_x_16) ;  /* 0x0000000108e47547 */ /* 0x000fea000b800000 */
[----:B--2---:R-:W3:Y:S01]  /*42e0*/  LDC.64 R4, c[0x0][0x390] ;  /* 0x0000e400ff047b82 */ /* 0x004ee20000000a00 */
[C---:B------:R-:W-:Y:S01]  /*42f0*/  VIADD R3, R12.reuse, 0xffffffff ;  /* 0xffffffff0c037836 */ /* 0x040fe20000000000 */
[C---:B0-----:R-:W-:Y:S01]  /*4300*/  IADD3 R11, PT, PT, R12.reuse, -0x2, RZ ;  /* 0xfffffffe0c0b7810 */ /* 0x041fe20007ffe0ff */
[C---:B------:R-:W-:Y:S01]  /*4310*/  VIADD R20, R12.reuse, 0xfffffffd ;  /* 0xfffffffd0c147836 */ /* 0x040fe20000000000 */
[----:B------:R-:W-:-:S03]  /*4320*/  IADD3 R21, PT, PT, R12, -0x4, RZ ;  /* 0xfffffffc0c157810 */ /* 0x000fc60007ffe0ff */
[----:B------:R-:W-:Y:S01]  /*4330*/  IMAD R22, R11, 0x4, R1 ;  /* 0x000000040b167824 */ /* 0x000fe200078e0201 */
[----:B------:R-:W-:Y:S02]  /*4340*/  LEA R23, R20, R1, 0x2 ;  /* 0x0000000114177211 */ /* 0x000fe400078e10ff */
[----:B------:R-:W-:Y:S01]  /*4350*/  IADD3 R10, PT, PT, R12, -0x5, RZ ;  /* 0xfffffffb0c0a7810 */ /* 0x000fe20007ffe0ff */
[----:B---3--:R-:W-:-:S04]  /*4360*/  IMAD.WIDE.U32 R6, R3, 0x4, R4 ;  /* 0x0000000403067825 */ /* 0x008fc800078e0004 */
[----:B------:R-:W-:Y:S01]  /*4370*/  IMAD R3, R3, 0x4, R1 ;  /* 0x0000000403037824 */ /* 0x000fe200078e0201 */
[----:B------:R0:W2:Y:S01]  /*4380*/  LDG.E R14, desc[UR10][R6.64] ;  /* 0x0000000a060e7981 */ /* 0x0000a2000c1e1900 */
[----:B------:R-:W-:-:S04]  /*4390*/  IMAD.WIDE.U32 R16, R11, 0x4, R4 ;  /* 0x000000040b107825 */ /* 0x000fc800078e0004 */
[----:B------:R-:W3:Y:S01]  /*43a0*/  LDL R3, [R3+0x80] ;  /* 0x0000800003037983 */ /* 0x000ee20000100800 */
[----:B------:R-:W-:-:S03]  /*43b0*/  IMAD.WIDE.U32 R8, R20, 0x4, R4 ;  /* 0x0000000414087825 */ /* 0x000fc600078e0004 */
[----:B------:R-:W4:Y:S01]  /*43c0*/  LDG.E R15, desc[UR10][R16.64] ;  /* 0x0000000a100f7981 */ /* 0x000f22000c1e1900 */
[C-C-:B------:R-:W-:Y:S01]  /*43d0*/  IMAD.WIDE.U32 R18, R21.reuse, 0x4, R4.reuse ;  /* 0x0000000415127825 */ /* 0x140fe200078e0004 */
[----:B------:R-:W-:Y:S02]  /*43e0*/  LEA R20, R21, R1, 0x2 ;  /* 0x0000000115147211 */ /* 0x000fe400078e10ff */
[----:B------:R1:W5:Y:S04]  /*43f0*/  LDG.E R13, desc[UR10][R8.64] ;  /* 0x0000000a080d7981 */ /* 0x000368000c1e1900 */
[----:B------:R1:W5:Y:S01]  /*4400*/  LDL R16, [R22+0x80] ;  /* 0x0000800016107983 */ /* 0x0003620000100800 */
[----:B0-----:R-:W-:-:S03]  /*4410*/  IMAD.WIDE.U32 R6, R10, 0x4, R4 ;  /* 0x000000040a067825 */ /* 0x001fc600078e0004 */
[----:B------:R-:W5:Y:S01]  /*4420*/  LDL R17, [R23+0x80] ;  /* 0x0000800017117983 */ /* 0x000f620000100800 */
[C---:B------:R-:W-:Y:S01]  /*4430*/  VIADD R11, R12.reuse, 0xfffffffa ;  /* 0xfffffffa0c0b7836 */ /* 0x040fe20000000000 */
[----:B------:R-:W-:Y:S01]  /*4440*/  IADD3 R21, PT, PT, R12, -0x7, RZ ;  /* 0xfffffff90c157810 */ /* 0x000fe20007ffe0ff */
[----:B------:R-:W-:Y:S01]  /*4450*/  IMAD R24, R10, 0x4, R1 ;  /* 0x000000040a187824 */ /* 0x000fe200078e0201 */
[----:B------:R-:W5:Y:S01]  /*4460*/  LDG.E R18, desc[UR10][R18.64] ;  /* 0x0000000a12127981 */ /* 0x000f62000c1e1900 */
[----:B-1----:R-:W-:-:S03]  /*4470*/  IMAD.WIDE.U32 R8, R11, 0x4, R4 ;  /* 0x000000040b087825 */ /* 0x002fc600078e0004 */
[----:B------:R-:W5:Y:S01]  /*4480*/  LDL R20, [R20+0x80] ;  /* 0x0000800014147983 */ /* 0x000f620000100800 */
[-C--:B------:R-:W-:Y:S01]  /*4490*/  LEA R27, R11, R1.reuse, 0x2 ;  /* 0x000000010b1b7211 */ /* 0x080fe200078e10ff */
[C---:B------:R-:W-:Y:S01]  /*44a0*/  IMAD.WIDE.U32 R10, R21.reuse, 0x4, R4 ;  /* 0x00000004150a7825 */ /* 0x040fe200078e0004 */
[----:B------:R-:W-:Y:S01]  /*44b0*/  IADD3 R12, PT, PT, R12, -0x8, RZ ;  /* 0xfffffff80c0c7810 */ /* 0x000fe20007ffe0ff */
[----:B------:R-:W5:Y:S02]  /*44c0*/  LDG.E R6, desc[UR10][R6.64] ;  /* 0x0000000a06067981 */ /* 0x000f64000c1e1900 */
[----:B------:R-:W-:Y:S02]  /*44d0*/  IMAD R21, R21, 0x4, R1 ;  /* 0x0000000415157824 */ /* 0x000fe400078e0201 */
[----:B------:R4:W5:Y:S01]  /*44e0*/  LDL R19, [R24+0x80] ;  /* 0x0000800018137983 */ /* 0x0009620000100800 */
[C---:B------:R-:W-:Y:S01]  /*44f0*/  IMAD.WIDE.U32 R4, R12.reuse, 0x4, R4 ;  /* 0x000000040c047825 */ /* 0x040fe200078e0004 */
[----:B------:R-:W-:-:S02]  /*4500*/  LEA R22, R12, R1, 0x2 ;  /* 0x000000010c167211 */ /* 0x000fc400078e10ff */
[----:B------:R0:W5:Y:S04]  /*4510*/  LDG.E R8, desc[UR10][R8.64] ;  /* 0x0000000a08087981 */ /* 0x000168000c1e1900 */
[----:B------:R-:W5:Y:S04]  /*4520*/  LDL R7, [R27+0x80] ;  /* 0x000080001b077983 */ /* 0x000f680000100800 */
[----:B------:R-:W5:Y:S04]  /*4530*/  LDG.E R10, desc[UR10][R10.64] ;  /* 0x0000000a0a0a7981 */ /* 0x000f68000c1e1900 */
[----:B------:R-:W5:Y:S04]  /*4540*/  LDL R21, [R21+0x80] ;  /* 0x0000800015157983 */ /* 0x000f680000100800 */
[----:B------:R1:W5:Y:S04]  /*4550*/  LDG.E R4, desc[UR10][R4.64] ;  /* 0x0000000a04047981 */ /* 0x000368000c1e1900 */
[----:B------:R-:W5:Y:S01]  /*4560*/  LDL R22, [R22+0x80] ;  /* 0x0000800016167983 */ /* 0x000f620000100800 */
[----:B--2---:R-:W-:-:S02]  /*4570*/  IMAD R14, R25, R14, RZ ;  /* 0x0000000e190e7224 */ /* 0x004fc400078e02ff */
[----:B---3--:R-:W-:Y:S02]  /*4580*/  IMAD R3, R25, R3, R26 ;  /* 0x0000000319037224 */ /* 0x008fe400078e021a */
[----:B----4-:R-:W-:-:S04]  /*4590*/  IMAD R24, R14, R15, RZ ;  /* 0x0000000f0e187224 */ /* 0x010fc800078e02ff */
[----:B-----5:R-:W-:Y:S02]  /*45a0*/  IMAD R13, R24, R13, RZ ;  /* 0x0000000d180d7224 */ /* 0x020fe400078e02ff */
[----:B------:R-:W-:-:S04]  /*45b0*/  IMAD R16, R14, R16, R3 ;  /* 0x000000100e107224 */ /* 0x000fc800078e0203 */
[----:B------:R-:W-:Y:S02]  /*45c0*/  IMAD R17, R24, R17, R16 ;  /* 0x0000001118117224 */ /* 0x000fe400078e0210 */
[C---:B------:R-:W-:Y:S02]  /*45d0*/  IMAD R3, R13.reuse, R18, RZ ;  /* 0x000000120d037224 */ /* 0x040fe400078e02ff */
[----:B------:R-:W-:Y:S02]  /*45e0*/  IMAD R20, R13, R20, R17 ;  /* 0x000000140d147224 */ /* 0x000fe400078e0211 */
[C---:B0-----:R-:W-:Y:S02]  /*45f0*/  IMAD R9, R3.reuse, R6, RZ ;  /* 0x0000000603097224 */ /* 0x041fe400078e02ff */
[----:B------:R-:W-:Y:S02]  /*4600*/  IMAD R20, R3, R19, R20 ;  /* 0x0000001303147224 */ /* 0x000fe400078e0214 */
[----:B------:R-:W-:-:S02]  /*4610*/  IMAD R3, R9, R8, RZ ;  /* 0x0000000809037224 */ /* 0x000fc400078e02ff */
[----:B------:R-:W-:Y:S02]  /*4620*/  IMAD R20, R9, R7, R20 ;  /* 0x0000000709147224 */ /* 0x000fe400078e0214 */
[C---:B-1----:R-:W-:Y:S02]  /*4630*/  IMAD R5, R3.reuse, R10, RZ ;  /* 0x0000000a03057224 */ /* 0x042fe400078e02ff */
[----:B------:R-:W-:Y:S02]  /*4640*/  IMAD R21, R3, R21, R20 ;  /* 0x0000001503157224 */ /* 0x000fe400078e0214 */
[C---:B------:R-:W-:Y:S02]  /*4650*/  IMAD R25, R5.reuse, R4, RZ ;  /* 0x0000000405197224 */ /* 0x040fe400078e02ff */
[----:B------:R-:W-:-:S07]  /*4660*/  IMAD R26, R5, R22, R21 ;  /* 0x00000016051a7224 */ /* 0x000fce00078e0215 */
.L_x_16:
[----:B------:R-:W-:Y:S05]  /*4670*/  @!P0 BRA `(.L_x_15) ;  /* 0x0000000000b88947 */ /* 0x000fea0003800000 */
[----:B------:R-:W-:Y:S01]  /*4680*/  ISETP.GE.U32.AND P0, PT, R2, 0x4, PT ;  /* 0x000000040200780c */ /* 0x000fe20003f06070 */
[----:B------:R-:W-:-:S04]  /*4690*/  ULOP3.LUT UR4, UR6, 0x3, URZ, 0xc0, !UPT ;  /* 0x0000000306047892 */ /* 0x000fc8000f8ec0ff */
[----:B------:R-:W-:-:S08]  /*46a0*/  UISETP.NE.AND UP0, UPT, UR4, URZ, UPT ;  /* 0x000000ff0400728c */ /* 0x000fd0000bf05270 */
[----:B------:R-:W-:Y:S05]  /*46b0*/  @!P0 BRA `(.L_x_17) ;  /* 0x0000000000748947 */ /* 0x000fea0003800000 */
[----:B------:R-:W1:Y:S01]  /*46c0*/  LDC.64 R2, c[0x0][0x390] ;  /* 0x0000e400ff027b82 */ /* 0x000e620000000a00 */
[C---:B--2---:R-:W-:Y:S01]  /*46d0*/  IADD3 R4, PT, PT, R12.reuse, -0x1, RZ ;  /* 0xffffffff0c047810 */ /* 0x044fe20007ffe0ff */
[C---:B0-----:R-:W-:Y:S01]  /*46e0*/  VIADD R8, R12.reuse, 0xfffffffe ;  /* 0xfffffffe0c087836 */ /* 0x041fe20000000000 */
[----:B------:R-:W-:Y:S02]  /*46f0*/  IADD3 R13, PT, PT, R12, -0x3, RZ ;  /* 0xfffffffd0c0d7810 */ /* 0x000fe40007ffe0ff */
[----:B------:R-:W-:Y:S01]  /*4700*/  LEA R10, R4, R1, 0x2 ;  /* 0x00000001040a7211 */ /* 0x000fe200078e10ff */
[----:B------:R-:W-:Y:S01]  /*4710*/  IMAD R11, R8, 0x4, R1 ;  /* 0x00000004080b7824 */ /* 0x000fe200078e0201 */
[----:B------:R-:W-:-:S04]  /*4720*/  IADD3 R12, PT, PT, R12, -0x4, RZ ;  /* 0xfffffffc0c0c7810 */ /* 0x000fc80007ffe0ff */
[----:B------:R-:W2:Y:S04]  /*4730*/  LDL R10, [R10+0x80] ;  /* 0x000080000a0a7983 */ /* 0x000ea80000100800 */
[----:B------:R-:W4:Y:S01]  /*4740*/  LDL R11, [R11+0x80] ;  /* 0x000080000b0b7983 */ /* 0x000f220000100800 */
[----:B-1----:R-:W-:-:S04]  /*4750*/  IMAD.WIDE.U32 R4, R4, 0x4, R2 ;  /* 0x0000000404047825 */ /* 0x002fc800078e0002 */
[--C-:B---3--:R-:W-:Y:S02]  /*4760*/  IMAD.WIDE.U32 R6, R8, 0x4, R2.reuse ;  /* 0x0000000408067825 */ /* 0x108fe400078e0002 */
[----:B------:R-:W3:Y:S02]  /*4770*/  LDG.E R4, desc[UR10][R4.64] ;  /* 0x0000000a04047981 */ /* 0x000ee4000c1e1900 */
[C---:B------:R-:W-:Y:S01]  /*4780*/  IMAD.WIDE.U32 R8, R13.reuse, 0x4, R2 ;  /* 0x000000040d087825 */ /* 0x040fe200078e0002 */
[----:B------:R-:W-:Y:S01]  /*4790*/  LEA R13, R13, R1, 0x2 ;  /* 0x000000010d0d7211 */ /* 0x000fe200078e10ff */
[----:B------:R-:W5:Y:S02]  /*47a0*/  LDG.E R6, desc[UR10][R6.64] ;  /* 0x0000000a06067981 */ /* 0x000f64000c1e1900 */
[C---:B------:R-:W-:Y:S02]  /*47b0*/  IMAD R14, R12.reuse, 0x4, R1 ;  /* 0x000000040c0e7824 */ /* 0x040fe400078e0201 */
[----:B------:R-:W-:Y:S01]  /*47c0*/  IMAD.WIDE.U32 R2, R12, 0x4, R2 ;  /* 0x000000040c027825 */ /* 0x000fe200078e0002 */
[----:B------:R-:W5:Y:S04]  /*47d0*/  LDL R13, [R13+0x80] ;  /* 0x000080000d0d7983 */ /* 0x000f680000100800 */
[----:B------:R-:W5:Y:S04]  /*47e0*/  LDG.E R8, desc[UR10][R8.64] ;  /* 0x0000000a08087981 */ /* 0x000f68000c1e1900 */
[----:B------:R-:W5:Y:S04]  /*47f0*/  LDL R14, [R14+0x80] ;  /* 0x000080000e0e7983 */ /* 0x000f680000100800 */
[----:B------:R-:W5:Y:S01]  /*4800*/  LDG.E R2, desc[UR10][R2.64] ;  /* 0x0000000a02027981 */ /* 0x000f62000c1e1900 */
[----:B--2---:R-:W-:-:S02]  /*4810*/  IMAD R10, R25, R10, R26 ;  /* 0x0000000a190a7224 */ /* 0x004fc400078e021a */
[----:B---3--:R-:W-:-:S04]  /*4820*/  IMAD R25, R25, R4, RZ ;  /* 0x0000000419197224 */ /* 0x008fc800078e02ff */
[C---:B----4-:R-:W-:Y:S02]  /*4830*/  IMAD R10, R25.reuse, R11, R10 ;  /* 0x0000000b190a7224 */ /* 0x050fe400078e020a */
[----:B-----5:R-:W-:-:S04]  /*4840*/  IMAD R25, R25, R6, RZ ;  /* 0x0000000619197224 */ /* 0x020fc800078e02ff */
[C---:B------:R-:W-:Y:S02]  /*4850*/  IMAD R10, R25.reuse, R13, R10 ;  /* 0x0000000d190a7224 */ /* 0x040fe400078e020a */
[----:B------:R-:W-:-:S04]  /*4860*/  IMAD R25, R25, R8, RZ ;  /* 0x0000000819197224 */ /* 0x000fc800078e02ff */
[C---:B------:R-:W-:Y:S02]  /*4870*/  IMAD R26, R25.reuse, R14, R10 ;  /* 0x0000000e191a7224 */ /* 0x040fe400078e020a */
[----:B------:R-:W-:-:S07]  /*4880*/  IMAD R25, R25, R2, RZ ;  /* 0x0000000219197224 */ /* 0x000fce00078e02ff */
.L_x_17:
[----:B------:R-:W-:Y:S05]  /*4890*/  BRA.U !UP0, `(.L_x_15) ;  /* 0x0000000108307547 */ /* 0x000fea000b800000 */
[----:B--2---:R-:W1:Y:S01]  /*48a0*/  LDC.64 R4, c[0x0][0x390] ;  /* 0x0000e400ff047b82 */ /* 0x004e620000000a00 */
[----:B------:R-:W-:-:S12]  /*48b0*/  UIADD3 UR4, UPT, UPT, -UR4, URZ, URZ ;  /* 0x000000ff04047290 */ /* 0x000fd8000fffe1ff */
.L_x_18:
[----:B------:R-:W-:-:S04]  /*48c0*/  IADD3 R12, PT, PT, R12, -0x1, RZ ;  /* 0xffffffff0c0c7810 */ /* 0x000fc80007ffe0ff */
[C---:B0--3--:R-:W-:Y:S01]  /*48d0*/  LEA R6, R12.reuse, R1, 0x2 ;  /* 0x000000010c067211 */ /* 0x049fe200078e10ff */
[----:B-1----:R-:W-:-:S05]  /*48e0*/  IMAD.WIDE.U32 R2, R12, 0x4, R4 ;  /* 0x000000040c027825 */ /* 0x002fca00078e0004 */
[----:B------:R-:W2:Y:S04]  /*48f0*/  LDL R6, [R6+0x80] ;  /* 0x0000800006067983 */ /* 0x000ea80000100800 */
[----:B------:R-:W3:Y:S01]  /*4900*/  LDG.E R2, desc[UR10][R2.64] ;  /* 0x0000000a02027981 */ /* 0x000ee2000c1e1900 */
[----:B------:R-:W-:-:S04]  /*4910*/  UIADD3 UR4, UPT, UPT, UR4, 0x1, URZ ;  /* 0x0000000104047890 */ /* 0x000fc8000fffe0ff */
[----:B------:R-:W-:Y:S01]  /*4920*/  UISETP.NE.AND UP0, UPT, UR4, URZ, UPT ;  /* 0x000000ff0400728c */ /* 0x000fe2000bf05270 */
[-C--:B--2---:R-:W-:Y:S02]  /*4930*/  IMAD R26, R6, R25.reuse, R26 ;  /* 0x00000019061a7224 */ /* 0x084fe400078e021a */
[----:B---3--:R-:W-:-:S06]  /*4940*/  IMAD R25, R2, R25, RZ ;  /* 0x0000001902197224 */ /* 0x008fcc00078e02ff */
[----:B------:R-:W-:Y:S05]  /*4950*/  BRA.U UP0, `(.L_x_18) ;  /* 0xfffffffd00d87547 */ /* 0x000fea000b83ffff */
.L_x_15:
[----:B------:R-:W-:-:S07]  /*4960*/  SHF.R.S32.HI R27, RZ, 0x1f, R26 ;  /* 0x0000001fff1b7819 */ /* 0x000fce000001141a */
.L_x_0:
[----:B------:R-:W2:Y:S01]  /*4970*/  LDCU.64 UR4, c[0x0][0x380] ;  /* 0x00007000ff0477ac */ /* 0x000ea20008000a00 */
[----:B------:R-:W1:Y:S01]  /*4980*/  LDC.64 R2, c[0x0][0x388] ;  /* 0x0000e200ff027b82 */ /* 0x000e620000000a00 */
[----:B--2---:R-:W-:-:S04]  /*4990*/  LEA R4, P0, R26, UR4, 0x2 ;  /* 0x000000041a047c11 */ /* 0x004fc8000f8010ff */
[----:B------:R-:W-:-:S06]  /*49a0*/  LEA.HI.X R5, R26, UR5, R27, 0x2, P0 ;  /* 0x000000051a057c11 */ /* 0x000fcc00080f141b */
[----:B------:R-:W2:Y:S01]  /*49b0*/  LDG.E R5, desc[UR10][R4.64] ;  /* 0x0000000a04057981 */ /* 0x000ea2000c1e1900 */
[----:B-1----:R-:W-:-:S05]  /*49c0*/  IMAD.WIDE R2, R0, 0x4, R2 ;  /* 0x0000000400027825 */ /* 0x002fca00078e0202 */
[----:B--2---:R-:W-:Y:S01]  /*49d0*/  STG.E desc[UR10][R2.64], R5 ;  /* 0x0000000502007986 */ /* 0x004fe2000c10190a */
[----:B------:R-:W-:Y:S05]  /*49e0*/  EXIT ;  /* 0x000000000000794d */ /* 0x000fea0003800000 */
.L_x_19:
[----:B------:R-:W-:-:S00]  /*49f0*/  BRA `(.L_x_19) ;  /* 0xfffffffc00fc7947 */ /* 0x000fc0000383ffff */
[----:B------:R-:W-:-:S00]  /*4a00*/  NOP ;  /* 0x0000000000007918 */ /* 0x000fc00000000000 */
[----:B------:R-:W-:-:S00]  /*4a10*/  NOP ;  /* 0x0000000000007918 */ /* 0x000fc00000000000 */
[----:B------:R-:W-:-:S00]  /*4a20*/  NOP ;  /* 0x0000000000007918 */ /* 0x000fc00000000000 */
[----:B------:R-:W-:-:S00]  /*4a30*/  NOP ;  /* 0x0000000000007918 */ /* 0x000fc00000000000 */
[----:B------:R-:W-:-:S00]  /*4a40*/  NOP ;  /* 0x0000000000007918 */ /* 0x000fc00000000000 */
[----:B------:R-:W-:-:S00]  /*4a50*/  NOP ;  /* 0x0000000000007918 */ /* 0x000fc00000000000 */
[----:B------:R-:W-:-:S00]  /*4a60*/  NOP ;  /* 0x0000000000007918 */ /* 0x000fc00000000000 */
[----:B------:R-:W-:-:S00]  /*4a70*/  NOP ;  /* 0x0000000000007918 */ /* 0x000fc00000000000 */
.L_x_23:


//--------------------- .text._ZN5ryupy11powerKernelEPKfS1_Pfi --------------------------
	.section	.text._ZN5ryupy11powerKernelEPKfS1_Pfi,"ax",@progbits
	.align	128
        .global         _ZN5ryupy11powerKernelEPKfS1_Pfi
        .type           _ZN5ryupy11powerKernelEPKfS1_Pfi,@function
        .size           _ZN5ryupy11powerKernelEPKfS1_Pfi,(.L_x_24 - _ZN5ryupy11powerKernelEPKfS1_Pfi)
        .other          _ZN5ryupy11powerKernelEPKfS1_Pfi,@"STO_CUDA_ENTRY STV_DEFAULT"
_ZN5ryupy11powerKernelEPKfS1_Pfi:
.text._ZN5ryupy11powerKernelEPKfS1_Pfi:
[----:B------:R-:W-:Y:S01]  /*0000*/  LDC R1, c[0x0][0x37c] ;  /* 0x0000df00ff017b82 */ /* 0x000fe20000000800 */
[----:B------:R-:W0:Y:S07]  /*0010*/  S2R R0, SR_TID.X ;  /* 0x0000000000007919 */ /* 0x000e2e0000002100 */
[----:B------:R-:W0:Y:S01]  /*0020*/  S2UR UR4, SR_CTAID.X ;  /* 0x00000000000479c3 */ /* 0x000e220000002500 */
[----:B------:R-:W1:Y:S07]  /*0030*/  LDCU UR5, c[0x0][0x398] ;  /* 0x00007300ff0577ac */ /* 0x000e6e0008000800 */
[----:B------:R-:W0:Y:S02]  /*0040*/  LDC R3, c[0x0][0x360] ;  /* 0x0000d800ff037b82 */ /* 0x000e240000000800 */
[----:B0-----:R-:W-:-:S05]  /*0050*/  IMAD R0, R3, UR4, R0 ;  /* 0x0000000403007c24 */ /* 0x001fca000f8e0200 */
[----:B-1----:R-:W-:-:S13]  /*0060*/  ISETP.GE.AND P0, PT, R0, UR5, PT ;  /* 0x0000000500007c0c */ /* 0x002fda000bf06270 */
[----:B------:R-:W-:Y:S05]  /*0070*/  @P0 EXIT ;  /* 0x000000000000094d */ /* 0x000fea0003800000 */
[----:B------:R-:W0:Y:S01]  /*0080*/  LDC.64 R4, c[0x0][0x380] ;  /* 0x0000e000ff047b82 */ /* 0x000e220000000a00 */
[----:B------:R-:W1:Y:S07]  /*0090*/  LDCU.64 UR4, c[0x0][0x358] ;  /* 0x00006b00ff0477ac */ /* 0x000e6e0008000a00 */
[----:B------:R-:W2:Y:S01]  /*00a0*/  LDC.64 R6, c[0x0][0x388] ;  /* 0x0000e200ff067b82 */ /* 0x000ea20000000a00 */
[----:B0-----:R-:W-:-:S05]  /*00b0*/  IMAD.WIDE R4, R0, 0x4, R4 ;  /* 0x0000000400047825 */ /* 0x001fca00078e0204 */
[----:B-1----:R-:W3:Y:S01]  /*00c0*/  LDG.E R2, desc[UR4][R4.64] ;  /* 0x0000000404027981 */ /* 0x002ee2000c1e1900 */
[----:B--2---:R-:W-:-:S05]  /*00d0*/  IMAD.WIDE R6, R0, 0x4, R6 ;  /* 0x0000000400067825 */ /* 0x004fca00078e0206 */
[----:B------:R0:W2:Y:S01]  /*00e0*/  LDG.E R3, desc[UR4][R6.64] ;  /* 0x0000000406037981 */ /* 0x0000a2000c1e1900 */
[----:B------:R-:W-:Y:S01]  /*00f0*/  BSSY.RECONVERGENT B0, `(.L_x_20) ;  /* 0x000005a000007945 */ /* 0x000fe20003800200 */
[C---:B---3--:R-:W-:Y:S01]  /*0100*/  FMUL R9, |R2|.reuse, 16777216 ;  /* 0x4b80000002097820 */ /* 0x048fe20000400200 */
[----:B------:R-:W-:-:S04]  /*0110*/  FSETP.GEU.AND P0, PT, |R2|, 1.175494350822287508e-38, PT ;  /* 0x008000000200780b */ /* 0x000fc80003f0e200 */
[----:B------:R-:W-:Y:S02]  /*0120*/  FSEL R9, R9, |R2|, !P0 ;  /* 0x4000000209097208 */ /* 0x000fe40004000000 */
[----:B------:R-:W-:Y:S02]  /*0130*/  FSEL R4, RZ, -24, P0 ;  /* 0xc1c00000ff047808 */ /* 0x000fe40000000000 */
[----:B------:R-:W-:-:S04]  /*0140*/  IADD3 R8, PT, PT, R9, -0x3f3504f3, RZ ;  /* 0xc0cafb0d09087810 */ /* 0x000fc80007ffe0ff */
[----:B------:R-:W-:-:S04]  /*0150*/  LOP3.LUT R8, R8, 0xff800000, RZ, 0xc0, !PT ;  /* 0xff80000008087812 */ /* 0x000fc800078ec0ff */
[-C--:B------:R-:W-:Y:S02]  /*0160*/  IADD3 R9, PT, PT, R9, -R8.reuse, RZ ;  /* 0x8000000809097210 */ /* 0x080fe40007ffe0ff */
[----:B------:R-:W-:Y:S01]  /*0170*/  I2FP.F32.S32 R5, R8 ;  /* 0x0000000800057245 */ /* 0x000fe20000201400 */
[----:B------:R-:W-:Y:S02]  /*0180*/  HFMA2 R8, -RZ, RZ, 0.771484375, 0.21533203125 ;  /* 0x3a2c32e4ff087431 */ /* 0x000fe400000001ff */
[C---:B------:R-:W-:Y:S01]  /*0190*/  FADD R10, R9.reuse, 1 ;  /* 0x3f800000090a7421 */ /* 0x040fe20000000000 */
[----:B------:R-:W-:Y:S01]  /*01a0*/  FADD R9, R9, -1 ;  /* 0xbf80000009097421 */ /* 0x000fe20000000000 */
[----:B------:R-:W-:-:S03]  /*01b0*/  FFMA R4, R5, 1.1920928955078125e-07, R4 ;  /* 0x3400000005047823 */ /* 0x000fc60000000004 */
[----:B------:R-:W-:Y:S01]  /*01c0*/  FADD R11, R9, R9 ;  /* 0x00000009090b7221 */ /* 0x000fe20000000000 */
[----:B------:R-:W1:Y:S03]  /*01d0*/  MUFU.RCP R10, R10 ;  /* 0x0000000a000a7308 */ /* 0x000e660000001000 */
[----:B-1----:R-:W-:-:S04]  /*01e0*/  FMUL R11, R10, R11 ;  /* 0x0000000b0a0b7220 */ /* 0x002fc80000400000 */
[----:B0-----:R-:W-:Y:S01]  /*01f0*/  FADD R6, R9, -R11 ;  /* 0x8000000b09067221 */ /* 0x001fe20000000000 */
[CC--:B------:R-:W-:Y:S01]  /*0200*/  FMUL R5, R11.reuse, R11.reuse ;  /* 0x0000000b0b057220 */ /* 0x0c0fe20000400000 */
[----:B------:R-:W-:Y:S02]  /*0210*/  FFMA R7, R11, 1.4426950216293334961, R4 ;  /* 0x3fb8aa3b0b077823 */ /* 0x000fe40000000004 */
[----:B------:R-:W-:Y:S01]  /*0220*/  FADD R6, R6, R6 ;  /* 0x0000000606067221 */ /* 0x000fe20000000000 */
[----:B------:R-:W-:Y:S01]  /*0230*/  FFMA R8, R5, R8, 0.0032181653659790754318 ;  /* 0x3b52e7db05087423 */ /* 0x000fe20000000008 */
[----:B------:R-:W-:Y:S02]  /*0240*/  FADD R4, R4, -R7 ;  /* 0x8000000704047221 */ /* 0x000fe40000000000 */
[----:B------:R-:W-:Y:S01]  /*0250*/  FFMA R9, R9, -R11, R6 ;  /* 0x8000000b09097223 */ /* 0x000fe20000000006 */
[----:B------:R-:W-:Y:S01]  /*0260*/  FFMA R8, R5, R8, 0.018033718690276145935 ;  /* 0x3c93bb7305087423 */ /* 0x000fe20000000008 */
[----:B------:R-:W-:-:S02]  /*0270*/  FFMA R4, R11, 1.4426950216293334961, R4 ;  /* 0x3fb8aa3b0b047823 */ /* 0x000fc40000000004 */
[----:B------:R-:W-:Y:S01]  /*0280*/  FMUL R9, R10, R9 ;  /* 0x000000090a097220 */ /* 0x000fe20000400000 */
[----:B------:R-:W-:-:S03]  /*0290*/  FFMA R8, R5, R8, 0.12022458761930465698 ;  /* 0x3df6384f05087423 */ /* 0x000fc60000000008 */
[----:B------:R-:W-:Y:S01]  /*02a0*/  FFMA R4, R9, 1.4426950216293334961, R4 ;  /* 0x3fb8aa3b09047823 */ /* 0x000fe20000000004 */
[----:B------:R-:W-:-:S03]  /*02b0*/  FMUL R8, R5, R8 ;  /* 0x0000000805087220 */ /* 0x000fc60000400000 */
[----:B------:R-:W-:Y:S01]  /*02c0*/  FFMA R4, R11, 1.9251366722983220825e-08, R4 ;  /* 0x32a55e340b047823 */ /* 0x000fe20000000004 */
[----:B------:R-:W-:-:S04]  /*02d0*/  FMUL R5, R8, 3 ;  /* 0x4040000008057820 */ /* 0x000fc80000400000 */
[----:B------:R-:W-:-:S04]  /*02e0*/  FFMA R5, R9, R5, R4 ;  /* 0x0000000509057223 */ /* 0x000fc80000000004 */
[----:B------:R-:W-:-:S04]  /*02f0*/  FFMA R8, R11, R8, R5 ;  /* 0x000000080b087223 */ /* 0x000fc80000000005 */
[----:B------:R-:W-:-:S04]  /*0300*/  FADD R4, R7, R8 ;  /* 0x0000000807047221 */ /* 0x000fc80000000000 */
[----:B--2---:R-:W-:Y:S01]  /*0310*/  FMUL R6, R3, R4 ;  /* 0x0000000403067220 */ /* 0x004fe20000400000 */
[----:B------:R-:W-:-:S03]  /*0320*/  FADD R7, -R7, R4 ;  /* 0x0000000407077221 */ /* 0x000fc60000000100 */
[----:B------:R-:W0:Y:S01]  /*0330*/  FRND R9, R6 ;  /* 0x0000000600097307 */ /* 0x000e220000201000 */
[----:B------:R-:W-:Y:S01]  /*0340*/  FADD R8, R8, -R7 ;  /* 0x8000000708087221 */ /* 0x000fe20000000000 */
[C---:B------:R-:W-:Y:S01]  /*0350*/  FFMA R5, R3.reuse, R4, -R6 ;  /* 0x0000000403057223 */ /* 0x040fe20000000806 */
[----:B------:R-:W-:Y:S02]  /*0360*/  MOV R7, 0x391fcb8e ;  /* 0x391fcb8e00077802 */ /* 0x000fe40000000f00 */
[C---:B------:R-:W-:Y:S01]  /*0370*/  FSETP.GT.AND P1, PT, |R6|.reuse, 152, PT ;  /* 0x431800000600780b */ /* 0x040fe20003f24200 */
[----:B------:R-:W-:Y:S01]  /*0380*/  FFMA R5, R3, R8, R5 ;  /* 0x0000000803057223 */ /* 0x000fe20000000005 */
[C---:B------:R-:W-:Y:S01]  /*0390*/  FSETP.GEU.AND P2, PT, R6.reuse, RZ, PT ;  /* 0x000000ff0600720b */ /* 0x040fe20003f4e000 */
[----:B0-----:R-:W-:Y:S01]  /*03a0*/  FADD R4, R6, -R9 ;  /* 0x8000000906047221 */ /* 0x001fe20000000000 */
[----:B------:R-:W-:-:S03]  /*03b0*/  FSETP.GT.AND P0, PT, R9, RZ, PT ;  /* 0x000000ff0900720b */ /* 0x000fc60003f04000 */
[----:B------:R-:W-:Y:S01]  /*03c0*/  FADD R4, R5, R4 ;  /* 0x0000000405047221 */ /* 0x000fe20000000000 */
[----:B------:R-:W-:Y:S02]  /*03d0*/  SEL R8, RZ, 0x83000000, P0 ;  /* 0x83000000ff087807 */ /* 0x000fe40000000000 */
[----:B------:R-:W-:Y:S01]  /*03e0*/  FSETP.NEU.AND P0, PT, R3, RZ, PT ;  /* 0x000000ff0300720b */ /* 0x000fe20003f0d000 */
[----:B------:R-:W-:Y:S01]  /*03f0*/  FFMA R5, R4, R7, 0.0013391353422775864601 ;  /* 0x3aaf85ed04057423 */ /* 0x000fe20000000007 */
[----:B------:R-:W-:Y:S01]  /*0400*/  IADD3 R10, PT, PT, R8, 0x7f000000, RZ ;  /* 0x7f000000080a7810 */ /* 0x000fe20007ffe0ff */
[----:B------:R-:W0:Y:S01]  /*0410*/  F2I.NTZ R7, R6 ;  /* 0x0000000600077305 */ /* 0x000e220000203100 */
[----:B------:R-:W-:Y:S01]  /*0420*/  FSETP.EQ.OR P0, PT, R2, 1, !P0 ;  /* 0x3f8000000200780b */ /* 0x000fe20004702400 */
[----:B------:R-:W-:-:S04]  /*0430*/  FFMA R5, R4, R5, 0.0096188392490148544312 ;  /* 0x3c1d985604057423 */ /* 0x000fc80000000005 */
[----:B------:R-:W-:-:S04]  /*0440*/  FFMA R5, R4, R5, 0.055503588169813156128 ;  /* 0x3d6357bb04057423 */ /* 0x000fc80000000005 */
[----:B------:R-:W-:-:S04]  /*0450*/  FFMA R5, R4, R5, 0.24022644758224487305 ;  /* 0x3e75fdec04057423 */ /* 0x000fc80000000005 */
[----:B------:R-:W-:Y:S01]  /*0460*/  FFMA R5, R4, R5, 0.69314718246459960938 ;  /* 0x3f31721804057423 */ /* 0x000fe20000000005 */
[----:B0-----:R-:W-:-:S03]  /*0470*/  LEA R8, R7, -R8, 0x17 ;  /* 0x8000000807087211 */ /* 0x001fc600078eb8ff */
[----:B------:R-:W-:-:S04]  /*0480*/  FFMA R5, R4, R5, 1 ;  /* 0x3f80000004057423 */ /* 0x000fc80000000005 */
[----:B------:R-:W-:-:S04]  /*0490*/  FMUL R5, R5, R10 ;  /* 0x0000000a05057220 */ /* 0x000fc80000400000 */
[----:B------:R-:W-:Y:S01]  /*04a0*/  FMUL R8, R5, R8 ;  /* 0x0000000805087220 */ /* 0x000fe20000400000 */
[----:B------:R-:W-:Y:S01]  /*04b0*/  HFMA2 R5, -RZ, RZ, 1.875, 0 ;  /* 0x3f800000ff057431 */ /* 0x000fe200000001ff */
[----:B------:R-:W-:Y:S01]  /*04c0*/  @P1 FSEL R8, RZ, +INF , !P2 ;  /* 0x7f800000ff081808 */ /* 0x000fe20005000000 */
[----:B------:R-:W-:Y:S06]  /*04d0*/  @P0 BRA `(.L_x_21) ;  /* 0x00000000006c0947 */ /* 0x000fec0003800000 */
[----:B------:R-:W-:-:S04]  /*04e0*/  FSETP.NAN.AND P0, PT, |R3|, |R3|, PT ;  /* 0x400000030300720b */ /* 0x000fc80003f08200 */
[----:B------:R-:W-:-:S13]  /*04f0*/  FSETP.NUM.AND P0, PT, |R2|, |R2|, !P0 ;  /* 0x400000020200720b */ /* 0x000fda0004707200 */
[----:B------:R-:W-:Y:S01]  /*0500*/  @!P0 FADD R5, R2, R3 ;  /* 0x0000000302058221 */ /* 0x000fe20000000000 */
[----:B------:R-:W-:Y:S06]  /*0510*/  @!P0 BRA `(.L_x_21) ;  /* 0x00000000005c8947 */ /* 0x000fec0003800000 */
[----:B------:R-:W-:Y:S01]  /*0520*/  FMUL R6, R3, 0.5 ;  /* 0x3f00000003067820 */ /* 0x000fe20000400000 */
[----:B------:R-:W-:-:S04]  /*0530*/  FSETP.NEU.AND P0, PT, |R2|, +INF , PT ;  /* 0x7f8000000200780b */ /* 0x000fc80003f0d200 */
[----:B------:R-:W-:Y:S01]  /*0540*/  FSETP.NEU.AND P0, PT, R2, RZ, P0 ;  /* 0x000000ff0200720b */ /* 0x000fe2000070d000 */
[----:B------:R-:W0:Y:S03]  /*0550*/  FRND.TRUNC R6, R6 ;  /* 0x0000000600067307 */ /* 0x000e26000020d000 */
[----:B------:R-:W-:Y:S01]  /*0560*/  FSETP.GEU.OR P1, PT, R3, RZ, P0 ;  /* 0x000000ff0300720b */ /* 0x000fe2000072e400 */
[----:B0-----:R-:W-:-:S04]  /*0570*/  FADD R4, R6, R6 ;  /* 0x0000000606047221 */ /* 0x001fc80000000000 */
[----:B------:R-:W-:-:S04]  /*0580*/  FADD R7, R3, -R4 ;  /* 0x8000000403077221 */ /* 0x000fc80000000000 */
[----:B------:R-:W-:Y:S01]  /*0590*/  @!P0 FADD R4, R2, R2 ;  /* 0x0000000202048221 */ /* 0x000fe20000000000 */
[----:B------:R-:W-:-:S04]  /*05a0*/  FSETP.NEU.AND P2, PT, |R7|, 1, !P0 ;  /* 0x3f8000000700780b */ /* 0x000fc8000474d200 */
[----:B------:R-:W-:-:S09]  /*05b0*/  @!P1 LOP3.LUT R4, R4, 0x7f800000, RZ, 0x3c, !PT ;  /* 0x7f80000004049812 */ /* 0x000fd200078e3cff */
[----:B------:R-:W-:-:S04]  /*05c0*/  @P2 LOP3.LUT R4, R4, 0x7fffffff, RZ, 0xc0, !PT ;  /* 0x7fffffff04042812 */ /* 0x000fc800078ec0ff */
[----:B------:R-:W-:Y:S01]  /*05d0*/  @!P0 MOV R5, R4 ;  /* 0x0000000400058202 */ /* 0x000fe20000000f00 */
[----:B------:R-:W-:Y:S06]  /*05e0*/  @!P0 BRA `(.L_x_21) ;  /* 0x0000000000288947 */ /* 0x000fec0003800000 */
[----:B------:R-:W-:Y:S02]  /*05f0*/  FSETP.NEU.AND P0, PT, |R3|, +INF , PT ;  /* 0x7f8000000300780b */ /* 0x000fe40003f0d200 */
[----:B------:R-:W-:-:S13]  /*0600*/  FSETP.EQ.AND P1, PT, R2, -1, PT ;  /* 0xbf8000000200780b */ /* 0x000fda0003f22000 */
[----:B------:R-:W-:Y:S05]  /*0610*/  @!P0 BRA P1, `(.L_x_21) ;  /* 0x00000000001c8947 */ /* 0x000fea0000800000 */
[----:B------:R-:W-:Y:S02]  /*0620*/  FSETP.GEU.AND P1, PT, R2, RZ, PT ;  /* 0x000000ff0200720b */ /* 0x000fe40003f2e000 */
[----:B------:R-:W-:-:S11]  /*0630*/  MOV R5, R8 ;  /* 0x0000000800057202 */ /* 0x000fd60000000f00 */
[----:B------:R-:W0:Y:S01]  /*0640*/  @!P1 FRND.FLOOR R2, R3 ;  /* 0x0000000300029307 */ /* 0x000e220000205000 */
[----:B------:R-:W-:Y:S02]  /*0650*/  @!P1 FSETP.NEU.AND P2, PT, |R7|, 1, PT ;  /* 0x3f8000000700980b */ /* 0x000fe40003f4d200 */
[----:B0-----:R-:W-:Y:S02]  /*0660*/  @!P1 FSETP.NEU.AND P0, PT, R3, R2, PT ;  /* 0x000000020300920b */ /* 0x001fe40003f0d000 */
[----:B------:R-:W-:-:S04]  /*0670*/  @!P1 FSEL R2, R8, -R8, P2 ;  /* 0x8000000808029208 */ /* 0x000fc80001000000 */
[----:B------:R-:W-:-:S07]  /*0680*/  @!P1 FSEL R5, R2, +QNAN , !P0 ;  /* 0x7fffffff02059808 */ /* 0x000fce0004000000 */
.L_x_21:
[----:B------:R-:W-:Y:S05]  /*0690*/  BSYNC.RECONVERGENT B0 ;  /* 0x0000000000007941 */ /* 0x000fea0003800200 */
.L_x_20:
[----:B------:R-:W0:Y:S02]  /*06a0*/  LDC.64 R2, c[0x0][0x390] ;  /* 0x0000e400ff027b82 */ /* 0x000e240000000a00 */
[----:B0-----:R-:W-:-:S05]  /*06b0*/  IMAD.WIDE R2, R0, 0x4, R2 ;  /* 0x0000000400027825 */ /* 0x001fca00078e0202 */
[----:B------:R-:W-:Y:S01]  /*06c0*/  STG.E desc[UR4][R2.64], R5 ;  /* 0x0000000502007986 */ /* 0x000fe2000c101904 */
[----:B------:R-:W-:Y:S05]  /*06d0*/  EXIT ;  /* 0x000000000000794d */ /* 0x000fea0003800000 */
.L_x_22:
        /* <DEDUP_REMOVED lines=10> */
.L_x_24:


//--------------------- .nv.shared.reserved.0     --------------------------
	.section	.nv.shared.reserved.0,"aw",@nobits
	.weak		__nv_reservedSMEM_offset_0_alias
	.size		__nv_reservedSMEM_offset_0_alias, 0, 64
	.other		__nv_reservedSMEM_offset_0_alias,@"STO_CUDA_RESERVED_SHARED STV_DEFAULT"
__nv_reservedSMEM_offset_0_alias:
	.zero		0
	.zero		64


//--------------------- .nv.constant0._ZN5ryupy17permuteDimsKernelEPKfPfPiS3_S3_ii --------------------------
	.section	.nv.constant0._ZN5ryupy17permuteDimsKernelEPKfPfPiS3_S3_ii,"a",@progbits
	.sectionflags	@""
	.align	4
.nv.constant0._ZN5ryupy17permuteDimsKernelEPKfPfPiS3_S3_ii:
	.zero		944


//--------------------- .nv.constant0._ZN5ryupy11powerKernelEPKfS1_Pfi --------------------------
	.section	.nv.constant0._ZN5ryupy11powerKernelEPKfS1_Pfi,"a",@progbits
	.sectionflags	@""
	.align	4
.nv.constant0._ZN5ryupy11powerKernelEPKfS1_Pfi:
	.zero		924


//--------------------- SYMBOLS --------------------------

	.type		.nv.reservedSmem.offset0,@object
	.size		.nv.reservedSmem.offset0,0x4
